def matmul_kernel(
    a_ptr,
    b_ptr,
    c_ptr,
    M,
    N,
    K,
    stride_am,
    stride_ak,
    stride_bk,
    stride_bn,
    stride_cm,
    stride_cn,
    BLOCK_M: tl.constexpr,
    BLOCK_N: tl.constexpr,
    BLOCK_K: tl.constexpr,
    GROUP_M: tl.constexpr,
):
    pid = tl.program_id(axis=0)
    num_pid_m = tl.cdiv(M, BLOCK_M)
    num_pid_n = tl.cdiv(N, BLOCK_N)
    num_pid_in_group = GROUP_M * num_pid_n
    group_id = pid // num_pid_in_group
    first_pid_m = group_id * GROUP_M
    group_size_m = min(num_pid_m - first_pid_m, GROUP_M)
    pid_m = first_pid_m + ((pid % num_pid_in_group) % group_size_m)
    pid_n = (pid % num_pid_in_group) // group_size_m

    offs_am = (pid_m * BLOCK_M + tl.arange(0, BLOCK_M)) % M
    offs_bn = (pid_n * BLOCK_N + tl.arange(0, BLOCK_N)) % N
    offs_k = tl.arange(0, BLOCK_K)
    a_ptrs = a_ptr + offs_am[:, None] * stride_am + offs_k[None, :] * stride_ak
    b_ptrs = b_ptr + offs_k[:, None] * stride_bk + offs_bn[None, :] * stride_bn

    acc = tl.zeros((BLOCK_M, BLOCK_N), dtype=tl.float32)
    for kk in range(0, tl.cdiv(K, BLOCK_K)):
        a = tl.load(a_ptrs, mask=offs_k[None, :] < K - kk * BLOCK_K, other=0.0)
        b = tl.load(b_ptrs, mask=offs_k[:, None] < K - kk * BLOCK_K, other=0.0)
        acc = tl.dot(a, b, acc)
        a_ptrs += BLOCK_K * stride_ak
        b_ptrs += BLOCK_K * stride_bk

    c = acc.to(c_ptr.dtype.element_ty)
    offs_cm = pid_m * BLOCK_M + tl.arange(0, BLOCK_M)
    offs_cn = pid_n * BLOCK_N + tl.arange(0, BLOCK_N)
    c_ptrs = c_ptr + offs_cm[:, None] * stride_cm + offs_cn[None, :] * stride_cn
    mask = (offs_cm[:, None] < M) & (offs_cn[None, :] < N)
    tl.store(c_ptrs, c, mask=mask)

# config = {"BLOCK_K": 64, "BLOCK_M": 128, "BLOCK_N": 64, "GROUP_M": 8, "arch": "sm_90", "dtype": "bf16", "num_ctas": 1, "num_stages": 2, "num_warps": 4}
# arch = sm_90


// ===== COMPILED SASS (sm_90a) =====

	.target	sm_90a

	.elftype	@"ET_EXEC"


//--------------------- .note.nv.tkinfo           --------------------------
	.section	.note.nv.tkinfo,"",@"SHT_NOTE"
	.sectionflags	@"SHF_NOTE_NV_TKINFO"
	.tkinfo
        /*0018*/ 	.word	0x00000002
        /*0030*/ 	.string	""
        /*0030*/ 	.string	"ptxas"
        /*0030*/ 	.string	"Cuda compilation tools, release 13.0, V13.0.88"
        /*0030*/ 	.string	"Build cuda_13.0.r13.0/compiler.36424714_0"
        /*0030*/ 	.string	"-v  -suppress-debug-info  -lineinfo  -arch sm_90a "



//--------------------- .note.nv.cuinfo           --------------------------
	.section	.note.nv.cuinfo,"",@"SHT_NOTE"
	.sectionflags	@"SHF_NOTE_NV_CUINFO"
        /*0018*/ 	.short	0x0002
        /*001a*/ 	.short	0x005a
        /*001c*/ 	.short	0x0082
	.zero		2


//--------------------- .nv.info                  --------------------------
	.section	.nv.info,"",@"SHT_CUDA_INFO"
	.align	4


	//----- nvinfo : EIATTR_REGCOUNT
	.align		4
        /*0000*/ 	.byte	0x04, 0x2f
        /*0002*/ 	.short	(.L_1 - .L_0)
	.align		4
.L_0:
        /*0004*/ 	.word	index@(matmul_kernel)
        /*0008*/ 	.word	0x000000ff


	//----- nvinfo : EIATTR_FRAME_SIZE
	.align		4
.L_1:
        /*000c*/ 	.byte	0x04, 0x11
        /*000e*/ 	.short	(.L_3 - .L_2)
	.align		4
.L_2:
        /*0010*/ 	.word	index@(matmul_kernel)
        /*0014*/ 	.word	0x00000000


	//----- nvinfo : EIATTR_MIN_STACK_SIZE
	.align		4
.L_3:
        /*0018*/ 	.byte	0x04, 0x12
        /*001a*/ 	.short	(.L_5 - .L_4)
	.align		4
.L_4:
        /*001c*/ 	.word	index@(matmul_kernel)
        /*0020*/ 	.word	0x00000000
.L_5:


//--------------------- .nv.compat                --------------------------
	.section	.nv.compat,"",@"SHT_CUDA_COMPAT_INFO"
	.align	4
        /*0000*/ 	.byte	0x02, 0x09, 0x01, 0x00, 0x02, 0x02, 0x04, 0x00, 0x02, 0x05, 0x05, 0x00, 0x03, 0x07, 0x01, 0x01
        /*0010*/ 	.byte	0x02, 0x03, 0x00, 0x00, 0x02, 0x06, 0x01, 0x00, 0x04, 0x0b, 0x08, 0x00, 0x00, 0x00, 0x00, 0x00
        /*0020*/ 	.byte	0x00, 0x00, 0x00, 0x00


//--------------------- .nv.info.matmul_kernel    --------------------------
	.section	.nv.info.matmul_kernel,"",@"SHT_CUDA_INFO"
	.sectionflags	@""
	.align	4


	//----- nvinfo : EIATTR_CUDA_API_VERSION
	.align		4
        /*0000*/ 	.byte	0x04, 0x37
        /*0002*/ 	.short	(.L_7 - .L_6)
.L_6:
        /*0004*/ 	.word	0x00000082


	//----- nvinfo : EIATTR_KPARAM_INFO
	.align		4
.L_7:
        /*0008*/ 	.byte	0x04, 0x17
        /*000a*/ 	.short	(.L_9 - .L_8)
.L_8:
        /*000c*/ 	.word	0x00000000
        /*0010*/ 	.short	0x000d
        /*0012*/ 	.short	0x0048
        /*0014*/ 	.byte	0x00, 0xf4, 0x21, 0x00


	//----- nvinfo : EIATTR_KPARAM_INFO
	.align		4
.L_9:
        /*0018*/ 	.byte	0x04, 0x17
        /*001a*/ 	.short	(.L_11 - .L_10)
.L_10:
        /*001c*/ 	.word	0x00000000
        /*0020*/ 	.short	0x000c
        /*0022*/ 	.short	0x0040
        /*0024*/ 	.byte	0x00, 0xf4, 0x21, 0x00


	//----- nvinfo : EIATTR_KPARAM_INFO
	.align		4
.L_11:
        /*0028*/ 	.byte	0x04, 0x17
        /*002a*/ 	.short	(.L_13 - .L_12)
.L_12:
        /*002c*/ 	.word	0x00000000
        /*0030*/ 	.short	0x000b
        /*0032*/ 	.short	0x0038
        /*0034*/ 	.byte	0x00, 0xf0, 0x11, 0x00


	//----- nvinfo : EIATTR_KPARAM_INFO
	.align		4
.L_13:
        /*0038*/ 	.byte	0x04, 0x17
        /*003a*/ 	.short	(.L_15 - .L_14)
.L_14:
        /*003c*/ 	.word	0x00000000
        /*0040*/ 	.short	0x000a
        /*0042*/ 	.short	0x0034
        /*0044*/ 	.byte	0x00, 0xf0, 0x11, 0x00


	//----- nvinfo : EIATTR_KPARAM_INFO
	.align		4
.L_15:
        /*0048*/ 	.byte	0x04, 0x17
        /*004a*/ 	.short	(.L_17 - .L_16)
.L_16:
        /*004c*/ 	.word	0x00000000
        /*0050*/ 	.short	0x0009
        /*0052*/ 	.short	0x0030
        /*0054*/ 	.byte	0x00, 0xf0, 0x11, 0x00


	//----- nvinfo : EIATTR_KPARAM_INFO
	.align		4
.L_17:
        /*0058*/ 	.byte	0x04, 0x17
        /*005a*/ 	.short	(.L_19 - .L_18)
.L_18:
        /*005c*/ 	.word	0x00000000
        /*0060*/ 	.short	0x0008
        /*0062*/ 	.short	0x002c
        /*0064*/ 	.byte	0x00, 0xf0, 0x11, 0x00


	//----- nvinfo : EIATTR_KPARAM_INFO
	.align		4
.L_19:
        /*0068*/ 	.byte	0x04, 0x17
        /*006a*/ 	.short	(.L_21 - .L_20)
.L_20:
        /*006c*/ 	.word	0x00000000
        /*0070*/ 	.short	0x0007
        /*0072*/ 	.short	0x0028
        /*0074*/ 	.byte	0x00, 0xf0, 0x11, 0x00


	//----- nvinfo : EIATTR_KPARAM_INFO
	.align		4
.L_21:
        /*0078*/ 	.byte	0x04, 0x17
        /*007a*/ 	.short	(.L_23 - .L_22)
.L_22:
        /*007c*/ 	.word	0x00000000
        /*0080*/ 	.short	0x0006
        /*0082*/ 	.short	0x0024
        /*0084*/ 	.byte	0x00, 0xf0, 0x11, 0x00


	//----- nvinfo : EIATTR_KPARAM_INFO
	.align		4
.L_23:
        /*0088*/ 	.byte	0x04, 0x17
        /*008a*/ 	.short	(.L_25 - .L_24)
.L_24:
        /*008c*/ 	.word	0x00000000
        /*0090*/ 	.short	0x0005
        /*0092*/ 	.short	0x0020
        /*0094*/ 	.byte	0x00, 0xf0, 0x11, 0x00


	//----- nvinfo : EIATTR_KPARAM_INFO
	.align		4
.L_25:
        /*0098*/ 	.byte	0x04, 0x17
        /*009a*/ 	.short	(.L_27 - .L_26)
.L_26:
        /*009c*/ 	.word	0x00000000
        /*00a0*/ 	.short	0x0004
        /*00a2*/ 	.short	0x001c
        /*00a4*/ 	.byte	0x00, 0xf0, 0x11, 0x00


	//----- nvinfo : EIATTR_KPARAM_INFO
	.align		4
.L_27:
        /*00a8*/ 	.byte	0x04, 0x17
        /*00aa*/ 	.short	(.L_29 - .L_28)
.L_28:
        /*00ac*/ 	.word	0x00000000
        /*00b0*/ 	.short	0x0003
        /*00b2*/ 	.short	0x0018
        /*00b4*/ 	.byte	0x00, 0xf0, 0x11, 0x00


	//----- nvinfo : EIATTR_KPARAM_INFO
	.align		4
.L_29:
        /*00b8*/ 	.byte	0x04, 0x17
        /*00ba*/ 	.short	(.L_31 - .L_30)
.L_30:
        /*00bc*/ 	.word	0x00000000
        /*00c0*/ 	.short	0x0002
        /*00c2*/ 	.short	0x0010
        /*00c4*/ 	.byte	0x00, 0xf4, 0x21, 0x00


	//----- nvinfo : EIATTR_KPARAM_INFO
	.align		4
.L_31:
        /*00c8*/ 	.byte	0x04, 0x17
        /*00ca*/ 	.short	(.L_33 - .L_32)
.L_32:
        /*00cc*/ 	.word	0x00000000
        /*00d0*/ 	.short	0x0001
        /*00d2*/ 	.short	0x0008
        /*00d4*/ 	.byte	0x00, 0xf4, 0x21, 0x00


	//----- nvinfo : EIATTR_KPARAM_INFO
	.align		4
.L_33:
        /*00d8*/ 	.byte	0x04, 0x17
        /*00da*/ 	.short	(.L_35 - .L_34)
.L_34:
        /*00dc*/ 	.word	0x00000000
        /*00e0*/ 	.short	0x0000
        /*00e2*/ 	.short	0x0000
        /*00e4*/ 	.byte	0x00, 0xf4, 0x21, 0x00


	//----- nvinfo : EIATTR_SPARSE_MMA_MASK
	.align		4
.L_35:
        /*00e8*/ 	.byte	0x03, 0x50
        /*00ea*/ 	.short	0x0000


	//----- nvinfo : EIATTR_MAXREG_COUNT
	.align		4
        /*00ec*/ 	.byte	0x03, 0x1b
        /*00ee*/ 	.short	0x00ff


	//----- nvinfo : EIATTR_NUM_BARRIERS
	.align		4
        /*00f0*/ 	.byte	0x02, 0x4c
        /*00f2*/ 	.byte	0x01
	.zero		1


	//----- nvinfo : EIATTR_MERCURY_ISA_VERSION
	.align		4
        /*00f4*/ 	.byte	0x03, 0x5f
        /*00f6*/ 	.short	0x0101


	//----- nvinfo : EIATTR_EXIT_INSTR_OFFSETS
	.align		4
        /*00f8*/ 	.byte	0x04, 0x1c
        /*00fa*/ 	.short	(.L_37 - .L_36)


	//   ....[0]....
.L_36:
        /*00fc*/ 	.word	0x00007860


	//   ....[1]....
        /*0100*/ 	.word	0x00007890


	//----- nvinfo : EIATTR_REQNTID
	.align		4
.L_37:
        /*0104*/ 	.byte	0x04, 0x10
        /*0106*/ 	.short	(.L_39 - .L_38)
.L_38:
        /*0108*/ 	.word	0x00000080
        /*010c*/ 	.word	0x00000001
        /*0110*/ 	.word	0x00000001


	//----- nvinfo : EIATTR_CBANK_PARAM_SIZE
	.align		4
.L_39:
        /*0114*/ 	.byte	0x03, 0x19
        /*0116*/ 	.short	0x0050


	//----- nvinfo : EIATTR_PARAM_CBANK
	.align		4
        /*0118*/ 	.byte	0x04, 0x0a
        /*011a*/ 	.short	(.L_41 - .L_40)
	.align		4
.L_40:
        /*011c*/ 	.word	index@(.nv.constant0.matmul_kernel)
        /*0120*/ 	.short	0x0210
        /*0122*/ 	.short	0x0050


	//----- nvinfo : EIATTR_SW_WAR
	.align		4
.L_41:
        /*0124*/ 	.byte	0x04, 0x36
        /*0126*/ 	.short	(.L_43 - .L_42)
.L_42:
        /*0128*/ 	.word	0x00000008
.L_43:


//--------------------- .nv.callgraph             --------------------------
	.section	.nv.callgraph,"",@"SHT_CUDA_CALLGRAPH"
	.align	4
	.sectionentsize	8
	.align		4
        /*0000*/ 	.word	0x00000000
	.align		4
        /*0004*/ 	.word	0xffffffff
	.align		4
        /*0008*/ 	.word	0x00000000
	.align		4
        /*000c*/ 	.word	0xfffffffe
	.align		4
        /*0010*/ 	.word	0x00000000
	.align		4
        /*0014*/ 	.word	0xfffffffd
	.align		4
        /*0018*/ 	.word	0x00000000
	.align		4
        /*001c*/ 	.word	0xfffffffc


//--------------------- .text.matmul_kernel       --------------------------
	.section	.text.matmul_kernel,"ax",@progbits
	.align	128
        .global         matmul_kernel
        .type           matmul_kernel,@function
        .size           matmul_kernel,(.L_x_3 - matmul_kernel)
        .other          matmul_kernel,@"STO_CUDA_ENTRY STV_DEFAULT"
matmul_kernel:
.text.matmul_kernel:
[----:B------:R-:W-:Y:S08]  /*0000*/  LDC R1, c[0x0][0x28] ;  /* 0x00000a00ff017b82 */ /* 0x000ff00000000800 */
[----:B------:R-:W0:Y:S01]  /*0010*/  LDC.64 R22, c[0x0][0x228] ;  /* 0x00008a00ff167b82 */ /* 0x000e220000000a00 */
[----:B------:R-:W1:Y:S01]  /*0020*/  S2R R5, SR_CTAID.X ;  /* 0x0000000000057919 */ /* 0x000e620000002500 */
[----:B------:R-:W-:Y:S01]  /*0030*/  UMOV UR4, 0x400 ;  /* 0x0000040000047882 */ /* 0x000fe20000000000 */
[----:B------:R-:W-:Y:S01]  /*0040*/  ULDC.64 UR14, c[0x0][0x208] ;  /* 0x00008200000e7ab9 */ /* 0x000fe20000000a00 */
[----:B------:R-:W-:Y:S01]  /*0050*/  CS2R R24, SRZ ;  /* 0x0000000000187805 */ /* 0x000fe2000001ff00 */
[----:B------:R-:W2:Y:S01]  /*0060*/  S2R R88, SR_TID.X ;  /* 0x0000000000587919 */ /* 0x000ea20000002100 */
[----:B------:R-:W-:-:S02]  /*0070*/  CS2R R26, SRZ ;  /* 0x00000000001a7805 */ /* 0x000fc4000001ff00 */
[----:B------:R-:W-:Y:S01]  /*0080*/  CS2R R32, SRZ ;  /* 0x0000000000207805 */ /* 0x000fe2000001ff00 */
[----:B------:R-:W3:Y:S01]  /*0090*/  S2UR UR12, SR_CgaCtaId ;  /* 0x00000000000c79c3 */ /* 0x000ee20000008800 */
[----:B------:R-:W-:Y:S02]  /*00a0*/  CS2R R34, SRZ ;  /* 0x0000000000227805 */ /* 0x000fe4000001ff00 */
[----:B------:R-:W-:Y:S02]  /*00b0*/  CS2R R36, SRZ ;  /* 0x0000000000247805 */ /* 0x000fe4000001ff00 */
[----:B------:R-:W-:Y:S02]  /*00c0*/  CS2R R38, SRZ ;  /* 0x0000000000267805 */ /* 0x000fe4000001ff00 */
[----:B------:R-:W-:Y:S02]  /*00d0*/  CS2R R40, SRZ ;  /* 0x0000000000287805 */ /* 0x000fe4000001ff00 */
[----:B------:R-:W-:-:S02]  /*00e0*/  CS2R R42, SRZ ;  /* 0x00000000002a7805 */ /* 0x000fc4000001ff00 */
[----:B------:R-:W-:Y:S02]  /*00f0*/  CS2R R44, SRZ ;  /* 0x00000000002c7805 */ /* 0x000fe4000001ff00 */
[----:B------:R-:W-:Y:S02]  /*0100*/  CS2R R46, SRZ ;  /* 0x00000000002e7805 */ /* 0x000fe4000001ff00 */
[----:B------:R-:W-:Y:S02]  /*0110*/  CS2R R48, SRZ ;  /* 0x0000000000307805 */ /* 0x000fe4000001ff00 */
[----:B------:R-:W-:Y:S02]  /*0120*/  CS2R R50, SRZ ;  /* 0x0000000000327805 */ /* 0x000fe4000001ff00 */
[----:B------:R-:W-:Y:S02]  /*0130*/  CS2R R52, SRZ ;  /* 0x0000000000347805 */ /* 0x000fe4000001ff00 */
[----:B------:R-:W-:Y:S01]  /*0140*/  CS2R R54, SRZ ;  /* 0x0000000000367805 */ /* 0x000fe2000001ff00 */
[----:B0-----:R-:W-:-:S05]  /*0150*/  VIADD R0, R23, 0x3f ;  /* 0x0000003f17007836 */ /* 0x001fca0000000000 */
[----:B------:R-:W-:Y:S01]  /*0160*/  SHF.R.S32.HI R3, RZ, 0x1f, R0 ;  /* 0x0000001fff037819 */ /* 0x000fe20000011400 */
[----:B---3--:R-:W-:-:S03]  /*0170*/  ULEA UR12, UR12, UR4, 0x18 ;  /* 0x000000040c0c7291 */ /* 0x008fc6000f8ec03f */
[----:B------:R-:W-:Y:S02]  /*0180*/  LEA.HI R3, R3, R0, RZ, 0x6 ;  /* 0x0000000003037211 */ /* 0x000fe400078f30ff */
[----:B-1----:R-:W-:Y:S02]  /*0190*/  IABS R8, R5 ;  /* 0x0000000500087213 */ /* 0x002fe40000000000 */
[----:B------:R-:W-:-:S05]  /*01a0*/  SHF.R.S32.HI R3, RZ, 0x6, R3 ;  /* 0x00000006ff037819 */ /* 0x000fca0000011403 */
[----:B------:R-:W-:-:S05]  /*01b0*/  IMAD.SHL.U32 R4, R3, 0x8, RZ ;  /* 0x0000000803047824 */ /* 0x000fca00078e00ff */
[-C--:B------:R-:W-:Y:S02]  /*01c0*/  IABS R7, R4.reuse ;  /* 0x0000000400077213 */ /* 0x080fe40000000000 */
[----:B------:R-:W-:Y:S02]  /*01d0*/  IABS R10, R4 ;  /* 0x00000004000a7213 */ /* 0x000fe40000000000 */
[----:B------:R-:W0:Y:S08]  /*01e0*/  I2F.RP R0, R7 ;  /* 0x0000000700007306 */ /* 0x000e300000209400 */
[----:B0-----:R-:W0:Y:S02]  /*01f0*/  MUFU.RCP R0, R0 ;  /* 0x0000000000007308 */ /* 0x001e240000001000 */
[----:B0-----:R-:W-:-:S02]  /*0200*/  VIADD R2, R0, 0xffffffe ;  /* 0x0ffffffe00027836 */ /* 0x001fc40000000000 */
[----:B------:R-:W-:-:S04]  /*0210*/  IMAD.MOV R0, RZ, RZ, -R10 ;  /* 0x000000ffff007224 */ /* 0x000fc800078e0a0a */
[----:B------:R0:W1:Y:S02]  /*0220*/  F2I.FTZ.U32.TRUNC.NTZ R3, R2 ;  /* 0x0000000200037305 */ /* 0x000064000021f000 */
[----:B0-----:R-:W-:Y:S02]  /*0230*/  IMAD.MOV.U32 R2, RZ, RZ, RZ ;  /* 0x000000ffff027224 */ /* 0x001fe400078e00ff */
[----:B-1----:R-:W-:-:S04]  /*0240*/  IMAD.MOV R6, RZ, RZ, -R3 ;  /* 0x000000ffff067224 */ /* 0x002fc800078e0a03 */
[----:B------:R-:W-:Y:S02]  /*0250*/  IMAD R9, R6, R7, RZ ;  /* 0x0000000706097224 */ /* 0x000fe400078e02ff */
[----:B------:R-:W-:Y:S02]  /*0260*/  IMAD.MOV.U32 R6, RZ, RZ, R8 ;  /* 0x000000ffff067224 */ /* 0x000fe400078e0008 */
[----:B------:R-:W-:-:S06]  /*0270*/  IMAD.HI.U32 R3, R3, R9, R2 ;  /* 0x0000000903037227 */ /* 0x000fcc00078e0002 */
[----:B------:R-:W-:-:S04]  /*0280*/  IMAD.HI.U32 R3, R3, R6, RZ ;  /* 0x0000000603037227 */ /* 0x000fc800078e00ff */
[----:B------:R-:W-:-:S05]  /*0290*/  IMAD R0, R3, R0, R6 ;  /* 0x0000000003007224 */ /* 0x000fca00078e0206 */
[----:B------:R-:W-:-:S13]  /*02a0*/  ISETP.GT.U32.AND P1, PT, R7, R0, PT ;  /* 0x000000000700720c */ /* 0x000fda0003f24070 */
[----:B------:R-:W-:Y:S02]  /*02b0*/  @!P1 IMAD.IADD R0, R0, 0x1, -R7 ;  /* 0x0000000100009824 */ /* 0x000fe400078e0a07 */
[----:B------:R-:W-:Y:S01]  /*02c0*/  @!P1 VIADD R3, R3, 0x1 ;  /* 0x0000000103039836 */ /* 0x000fe20000000000 */
[----:B------:R-:W-:Y:S02]  /*02d0*/  ISETP.NE.AND P1, PT, R4, RZ, PT ;  /* 0x000000ff0400720c */ /* 0x000fe40003f25270 */
[----:B------:R-:W-:Y:S02]  /*02e0*/  ISETP.GE.U32.AND P0, PT, R0, R7, PT ;  /* 0x000000070000720c */ /* 0x000fe40003f06070 */
[----:B------:R-:W-:-:S04]  /*02f0*/  LOP3.LUT R0, R5, R4, RZ, 0x3c, !PT ;  /* 0x0000000405007212 */ /* 0x000fc800078e3cff */
[----:B------:R-:W-:Y:S01]  /*0300*/  ISETP.GE.AND P2, PT, R0, RZ, PT ;  /* 0x000000ff0000720c */ /* 0x000fe20003f46270 */
[----:B------:R-:W-:-:S06]  /*0310*/  VIADD R0, R22, 0x7f ;  /* 0x0000007f16007836 */ /* 0x000fcc0000000000 */
[----:B------:R-:W-:-:S04]  /*0320*/  @P0 VIADD R3, R3, 0x1 ;  /* 0x0000000103030836 */ /* 0x000fc80000000000 */
[----:B------:R-:W-:Y:S01]  /*0330*/  IMAD.MOV.U32 R2, RZ, RZ, R3 ;  /* 0x000000ffff027224 */ /* 0x000fe200078e0003 */
[----:B------:R-:W-:-:S03]  /*0340*/  SHF.R.S32.HI R3, RZ, 0x1f, R0 ;  /* 0x0000001fff037819 */ /* 0x000fc60000011400 */
[----:B------:R-:W-:Y:S01]  /*0350*/  @!P2 IMAD.MOV R2, RZ, RZ, -R2 ;  /* 0x000000ffff02a224 */ /* 0x000fe200078e0a02 */
[----:B------:R-:W-:Y:S02]  /*0360*/  @!P1 LOP3.LUT R2, RZ, R4, RZ, 0x33, !PT ;  /* 0x00000004ff029212 */ /* 0x000fe400078e33ff */
[----:B------:R-:W-:-:S03]  /*0370*/  LEA.HI R3, R3, R0, RZ, 0x7 ;  /* 0x0000000003037211 */ /* 0x000fc600078f38ff */
[----:B------:R-:W-:Y:S02]  /*0380*/  IMAD.SHL.U32 R6, R2, 0x8, RZ ;  /* 0x0000000802067824 */ /* 0x000fe400078e00ff */
[----:B------:R-:W-:-:S03]  /*0390*/  IMAD.MOV R2, RZ, RZ, -R2 ;  /* 0x000000ffff027224 */ /* 0x000fc600078e0a02 */
[----:B------:R-:W-:Y:S01]  /*03a0*/  LEA.HI.SX32 R3, R3, -R6, 0x19 ;  /* 0x8000000603037211 */ /* 0x000fe200078fcaff */
[----:B------:R-:W-:-:S03]  /*03b0*/  IMAD R4, R4, R2, R5 ;  /* 0x0000000204047224 */ /* 0x000fc600078e0205 */
[----:B------:R-:W-:Y:S02]  /*03c0*/  VIMNMX R11, R3, 0x8, PT ;  /* 0x00000008030b7848 */ /* 0x000fe40003fe0100 */
[----:B------:R-:W-:Y:S02]  /*03d0*/  IABS R9, R4 ;  /* 0x0000000400097213 */ /* 0x000fe40000000000 */
[----:B------:R-:W-:-:S04]  /*03e0*/  IABS R7, R11 ;  /* 0x0000000b00077213 */ /* 0x000fc80000000000 */
[----:B------:R-:W0:Y:S08]  /*03f0*/  I2F.RP R0, R7 ;  /* 0x0000000700007306 */ /* 0x000e300000209400 */
[----:B0-----:R-:W0:Y:S02]  /*0400*/  MUFU.RCP R0, R0 ;  /* 0x0000000000007308 */ /* 0x001e240000001000 */
[----:B0-----:R-:W-:-:S06]  /*0410*/  VIADD R3, R0, 0xffffffe ;  /* 0x0ffffffe00037836 */ /* 0x001fcc0000000000 */
[----:B------:R-:W0:Y:S02]  /*0420*/  F2I.FTZ.U32.TRUNC.NTZ R3, R3 ;  /* 0x0000000300037305 */ /* 0x000e24000021f000 */
[----:B0-----:R-:W-:-:S04]  /*0430*/  IMAD.MOV R8, RZ, RZ, -R3 ;  /* 0x000000ffff087224 */ /* 0x001fc800078e0a03 */
[----:B------:R-:W-:Y:S01]  /*0440*/  IMAD.MOV.U32 R2, RZ, RZ, R8 ;  /* 0x000000ffff027224 */ /* 0x000fe200078e0008 */
[----:B------:R-:W-:-:S03]  /*0450*/  IABS R8, R11 ;  /* 0x0000000b00087213 */ /* 0x000fc60000000000 */
[----:B------:R-:W-:Y:S02]  /*0460*/  IMAD R5, R2, R7, RZ ;  /* 0x0000000702057224 */ /* 0x000fe400078e02ff */
[----:B------:R-:W-:Y:S02]  /*0470*/  IMAD.MOV.U32 R2, RZ, RZ, RZ ;  /* 0x000000ffff027224 */ /* 0x000fe400078e00ff */
[----:B------:R-:W-:Y:S02]  /*0480*/  IMAD.MOV R0, RZ, RZ, -R8 ;  /* 0x000000ffff007224 */ /* 0x000fe400078e0a08 */
[----:B------:R-:W-:Y:S01]  /*0490*/  IMAD.HI.U32 R2, R3, R5, R2 ;  /* 0x0000000503027227 */ /* 0x000fe200078e0002 */
[----:B--2---:R-:W-:-:S05]  /*04a0*/  LOP3.LUT R3, R88, 0x7f, RZ, 0xc0, !PT ;  /* 0x0000007f58037812 */ /* 0x004fca00078ec0ff */
[----:B------:R-:W-:-:S04]  /*04b0*/  IMAD.HI.U32 R2, R2, R9, RZ ;  /* 0x0000000902027227 */ /* 0x000fc800078e00ff */
[----:B------:R-:W-:Y:S01]  /*04c0*/  IMAD R0, R2, R0, R9 ;  /* 0x0000000002007224 */ /* 0x000fe200078e0209 */
[----:B------:R-:W-:-:S04]  /*04d0*/  CS2R R8, SRZ ;  /* 0x0000000000087805 */ /* 0x000fc8000001ff00 */
[----:B------:R-:W-:-:S13]  /*04e0*/  ISETP.GT.U32.AND P1, PT, R7, R0, PT ;  /* 0x000000000700720c */ /* 0x000fda0003f24070 */
[----:B------:R-:W-:Y:S02]  /*04f0*/  @!P1 IMAD.IADD R0, R0, 0x1, -R7 ;  /* 0x0000000100009824 */ /* 0x000fe400078e0a07 */
[----:B------:R-:W-:Y:S01]  /*0500*/  @!P1 VIADD R2, R2, 0x1 ;  /* 0x0000000102029836 */ /* 0x000fe20000000000 */
[----:B------:R-:W-:Y:S02]  /*0510*/  ISETP.NE.AND P1, PT, R11, RZ, PT ;  /* 0x000000ff0b00720c */ /* 0x000fe40003f25270 */
[----:B------:R-:W-:Y:S02]  /*0520*/  ISETP.GE.U32.AND P0, PT, R0, R7, PT ;  /* 0x000000070000720c */ /* 0x000fe40003f06070 */
[----:B------:R-:W-:-:S04]  /*0530*/  LOP3.LUT R0, R4, R11, RZ, 0x3c, !PT ;  /* 0x0000000b04007212 */ /* 0x000fc800078e3cff */
[----:B------:R-:W-:-:S07]  /*0540*/  ISETP.GE.AND P2, PT, R0, RZ, PT ;  /* 0x000000ff0000720c */ /* 0x000fce0003f46270 */
[----:B------:R-:W-:-:S06]  /*0550*/  @P0 VIADD R2, R2, 0x1 ;  /* 0x0000000102020836 */ /* 0x000fcc0000000000 */
[----:B------:R-:W-:Y:S01]  /*0560*/  @!P2 IMAD.MOV R2, RZ, RZ, -R2 ;  /* 0x000000ffff02a224 */ /* 0x000fe200078e0a02 */
[----:B------:R-:W-:-:S05]  /*0570*/  @!P1 LOP3.LUT R2, RZ, R11, RZ, 0x33, !PT ;  /* 0x0000000bff029212 */ /* 0x000fca00078e33ff */
[----:B------:R-:W-:-:S04]  /*0580*/  IMAD.MOV R0, RZ, RZ, -R2 ;  /* 0x000000ffff007224 */ /* 0x000fc800078e0a02 */
[----:B------:R-:W-:Y:S01]  /*0590*/  IMAD R0, R11, R0, R4 ;  /* 0x000000000b007224 */ /* 0x000fe200078e0204 */
[----:B------:R-:W-:Y:S01]  /*05a0*/  CS2R R10, SRZ ;  /* 0x00000000000a7805 */ /* 0x000fe2000001ff00 */
[----:B------:R-:W-:Y:S02]  /*05b0*/  IMAD.SHL.U32 R4, R2, 0x40, RZ ;  /* 0x0000004002047824 */ /* 0x000fe400078e00ff */
[----:B------:R-:W-:-:S04]  /*05c0*/  IMAD.IADD R0, R6, 0x1, R0 ;  /* 0x0000000106007824 */ /* 0x000fc800078e0200 */
[----:B------:R-:W-:Y:S02]  /*05d0*/  IMAD R228, R0, 0x80, R3 ;  /* 0x0000008000e47824 */ /* 0x000fe400078e0203 */
[----:B------:R-:W0:Y:S02]  /*05e0*/  LDC R0, c[0x0][0x230] ;  /* 0x00008c00ff007b82 */ /* 0x000e240000000800 */
[----:B0-----:R-:W-:-:S05]  /*05f0*/  VIADD R0, R0, 0x3f ;  /* 0x0000003f00007836 */ /* 0x001fca0000000000 */
[----:B------:R-:W-:-:S13]  /*0600*/  ISETP.GE.AND P0, PT, R0, 0x40, PT ;  /* 0x000000400000780c */ /* 0x000fda0003f06270 */
[----:B------:R-:W-:Y:S05]  /*0610*/  @!P0 BRA `(.L_x_0) ;  /* 0x00000054004c8947 */ /* 0x000fea0003800000 */
[----:B------:R-:W-:Y:S01]  /*0620*/  IABS R11, R22 ;  /* 0x00000016000b7213 */ /* 0x000fe20000000000 */
[----:B------:R-:W-:Y:S01]  /*0630*/  ULDC UR4, c[0x0][0x234] ;  /* 0x00008d0000047ab9 */ /* 0x000fe20000000800 */
[----:B------:R-:W-:Y:S01]  /*0640*/  IABS R5, R23 ;  /* 0x0000001700057213 */ /* 0x000fe20000000000 */
[----:B------:R-:W-:Y:S01]  /*0650*/  ULDC.64 UR6, c[0x0][0x210] ;  /* 0x0000840000067ab9 */ /* 0x000fe20000000a00 */
[----:B------:R-:W0:Y:S01]  /*0660*/  I2F.RP R6, R11 ;  /* 0x0000000b00067306 */ /* 0x000e220000209400 */
[----:B------:R-:W-:Y:S01]  /*0670*/  ISETP.NE.AND P4, PT, R22, RZ, PT ;  /* 0x000000ff1600720c */ /* 0x000fe20003f85270 */
[----:B------:R-:W1:Y:S01]  /*0680*/  LDC R206, c[0x0][0x23c] ;  /* 0x00008f00ffce7b82 */ /* 0x000e620000000800 */
[----:B------:R-:W-:Y:S01]  /*0690*/  USHF.R.U32.HI UR13, URZ, 0x4, UR12 ;  /* 0x000000043f0d7899 */ /* 0x000fe2000801160c */
[----:B------:R-:W-:Y:S01]  /*06a0*/  CS2R R56, SRZ ;  /* 0x0000000000387805 */ /* 0x000fe2000001ff00 */
[----:B------:R-:W-:Y:S01]  /*06b0*/  ULDC UR8, c[0x0][0x230] ;  /* 0x00008c0000087ab9 */ /* 0x000fe20000000800 */
[----:B------:R-:W-:Y:S01]  /*06c0*/  UMOV UR5, URZ ;  /* 0x0000003f00057c82 */ /* 0x000fe20008000000 */
[----:B------:R-:W-:Y:S01]  /*06d0*/  USGXT.U32 UR13, UR13, 0xe ;  /* 0x0000000e0d0d789a */ /* 0x000fe20008000000 */
[----:B------:R-:W2:Y:S01]  /*06e0*/  I2F.RP R8, R5 ;  /* 0x0000000500087306 */ /* 0x000ea20000209400 */
[----:B------:R-:W-:Y:S01]  /*06f0*/  CS2R R58, SRZ ;  /* 0x00000000003a7805 */ /* 0x000fe2000001ff00 */
[----:B------:R-:W3:Y:S01]  /*0700*/  LDC R230, c[0x0][0x238] ;  /* 0x00008e00ffe67b82 */ /* 0x000ee20000000800 */
[----:B------:R-:W-:-:S02]  /*0710*/  CS2R R60, SRZ ;  /* 0x00000000003c7805 */ /* 0x000fc4000001ff00 */
[----:B------:R-:W-:Y:S02]  /*0720*/  CS2R R62, SRZ ;  /* 0x00000000003e7805 */ /* 0x000fe4000001ff00 */
[----:B------:R-:W-:Y:S02]  /*0730*/  CS2R R64, SRZ ;  /* 0x0000000000407805 */ /* 0x000fe4000001ff00 */
[----:B------:R-:W-:Y:S02]  /*0740*/  CS2R R66, SRZ ;  /* 0x0000000000427805 */ /* 0x000fe4000001ff00 */
[----:B------:R-:W-:Y:S01]  /*0750*/  CS2R R68, SRZ ;  /* 0x0000000000447805 */ /* 0x000fe2000001ff00 */
[----:B0-----:R-:W0:Y:S01]  /*0760*/  MUFU.RCP R6, R6 ;  /* 0x0000000600067308 */ /* 0x001e220000001000 */
[----:B------:R-:W-:Y:S02]  /*0770*/  CS2R R70, SRZ ;  /* 0x0000000000467805 */ /* 0x000fe4000001ff00 */
[----:B------:R-:W-:-:S02]  /*0780*/  CS2R R72, SRZ ;  /* 0x0000000000487805 */ /* 0x000fc4000001ff00 */
[----:B------:R-:W-:Y:S02]  /*0790*/  CS2R R74, SRZ ;  /* 0x00000000004a7805 */ /* 0x000fe4000001ff00 */
[----:B------:R-:W-:Y:S02]  /*07a0*/  CS2R R76, SRZ ;  /* 0x00000000004c7805 */ /* 0x000fe4000001ff00 */
[----:B------:R-:W-:Y:S02]  /*07b0*/  CS2R R78, SRZ ;  /* 0x00000000004e7805 */ /* 0x000fe4000001ff00 */
[----:B------:R-:W-:Y:S02]  /*07c0*/  CS2R R80, SRZ ;  /* 0x0000000000507805 */ /* 0x000fe4000001ff00 */
[----:B------:R-:W-:Y:S01]  /*07d0*/  CS2R R82, SRZ ;  /* 0x0000000000527805 */ /* 0x000fe2000001ff00 */
[----:B--2---:R-:W2:Y:S01]  /*07e0*/  MUFU.RCP R8, R8 ;  /* 0x0000000800087308 */ /* 0x004ea20000001000 */
[----:B------:R-:W-:-:S02]  /*07f0*/  CS2R R84, SRZ ;  /* 0x0000000000547805 */ /* 0x000fc4000001ff00 */
[----:B------:R-:W-:Y:S01]  /*0800*/  CS2R R86, SRZ ;  /* 0x0000000000567805 */ /* 0x000fe2000001ff00 */
[----:B0-----:R-:W-:Y:S01]  /*0810*/  VIADD R2, R6, 0xffffffe ;  /* 0x0ffffffe06027836 */ /* 0x001fe20000000000 */
[----:B------:R-:W-:Y:S01]  /*0820*/  IABS R6, R228 ;  /* 0x000000e400067213 */ /* 0x000fe20000000000 */
[C---:B---3--:R-:W-:Y:S02]  /*0830*/  IMAD.SHL.U32 R229, R230.reuse, 0x40, RZ ;  /* 0x00000040e6e57824 */ /* 0x048fe400078e00ff */
[----:B------:R0:W3:Y:S01]  /*0840*/  F2I.FTZ.U32.TRUNC.NTZ R3, R2 ;  /* 0x0000000200037305 */ /* 0x0000e2000021f000 */
[C---:B------:R-:W-:Y:S02]  /*0850*/  IMAD R252, R230.reuse, 0x18, RZ ;  /* 0x00000018e6fc7824 */ /* 0x040fe400078e02ff */
[----:B------:R-:W-:Y:S02]  /*0860*/  IMAD R251, R230, 0x17, RZ ;  /* 0x00000017e6fb7824 */ /* 0x000fe400078e02ff */
[----:B--2---:R-:W-:-:S02]  /*0870*/  VIADD R7, R8, 0xffffffe ;  /* 0x0ffffffe08077836 */ /* 0x004fc40000000000 */
[C---:B------:R-:W-:Y:S02]  /*0880*/  IMAD R250, R230.reuse, 0x16, RZ ;  /* 0x00000016e6fa7824 */ /* 0x040fe400078e02ff */
[----:B0-----:R-:W-:Y:S02]  /*0890*/  IMAD.MOV.U32 R2, RZ, RZ, RZ ;  /* 0x000000ffff027224 */ /* 0x001fe400078e00ff */
[----:B------:R-:W0:Y:S01]  /*08a0*/  F2I.FTZ.U32.TRUNC.NTZ R7, R7 ;  /* 0x0000000700077305 */ /* 0x000e22000021f000 */
[C---:B------:R-:W-:Y:S02]  /*08b0*/  IMAD R249, R230.reuse, 0x15, RZ ;  /* 0x00000015e6f97824 */ /* 0x040fe400078e02ff */
[C---:B------:R-:W-:Y:S02]  /*08c0*/  IMAD R248, R230.reuse, 0x14, RZ ;  /* 0x00000014e6f87824 */ /* 0x040fe400078e02ff */
[----:B---3--:R-:W-:Y:S02]  /*08d0*/  IMAD.MOV R10, RZ, RZ, -R3 ;  /* 0x000000ffff0a7224 */ /* 0x008fe400078e0a03 */
[----:B------:R-:W-:-:S02]  /*08e0*/  IMAD R247, R230, 0x13, RZ ;  /* 0x00000013e6f77824 */ /* 0x000fc400078e02ff */
[----:B------:R-:W-:Y:S02]  /*08f0*/  IMAD R9, R10, R11, RZ ;  /* 0x0000000b0a097224 */ /* 0x000fe400078e02ff */
[----:B------:R-:W-:Y:S02]  /*0900*/  IMAD R246, R230, 0x12, RZ ;  /* 0x00000012e6f67824 */ /* 0x000fe400078e02ff */
[----:B------:R-:W-:Y:S01]  /*0910*/  IMAD.HI.U32 R3, R3, R9, R2 ;  /* 0x0000000903037227 */ /* 0x000fe200078e0002 */
[----:B------:R-:W-:-:S03]  /*0920*/  SHF.R.U32.HI R9, RZ, 0x6, R88 ;  /* 0x00000006ff097819 */ /* 0x000fc60000011658 */
[----:B0-----:R-:W-:Y:S01]  /*0930*/  IMAD.MOV R8, RZ, RZ, -R7 ;  /* 0x000000ffff087224 */ /* 0x001fe200078e0a07 */
[----:B------:R-:W-:Y:S01]  /*0940*/  SGXT.U32 R9, R9, 0x1 ;  /* 0x000000010909781a */ /* 0x000fe20000000000 */
[----:B------:R-:W-:-:S03]  /*0950*/  IMAD.HI.U32 R3, R3, R6, RZ ;  /* 0x0000000603037227 */ /* 0x000fc600078e00ff */
[----:B------:R-:W-:Y:S01]  /*0960*/  LOP3.LUT R31, R4, R9, RZ, 0xfc, !PT ;  /* 0x00000009041f7212 */ /* 0x000fe200078efcff */
[----:B------:R-:W-:Y:S02]  /*0970*/  IMAD.MOV R3, RZ, RZ, -R3 ;  /* 0x000000ffff037224 */ /* 0x000fe400078e0a03 */
[C---:B------:R-:W-:Y:S01]  /*0980*/  IMAD R245, R230.reuse, 0x11, RZ ;  /* 0x00000011e6f57824 */ /* 0x040fe200078e02ff */
[----:B------:R-:W-:Y:S01]  /*0990*/  LOP3.LUT R16, R31, 0x3e, RZ, 0xfc, !PT ;  /* 0x0000003e1f107812 */ /* 0x000fe200078efcff */
[----:B------:R-:W-:Y:S01]  /*09a0*/  IMAD R2, R11, R3, R6 ;  /* 0x000000030b027224 */ /* 0x000fe200078e0206 */
[----:B------:R-:W-:Y:S01]  /*09b0*/  LOP3.LUT R18, R31, 0x3a, RZ, 0xfc, !PT ;  /* 0x0000003a1f127812 */ /* 0x000fe200078efcff */
[----:B------:R-:W-:Y:S01]  /*09c0*/  IMAD.MOV.U32 R6, RZ, RZ, R8 ;  /* 0x000000ffff067224 */ /* 0x000fe200078e0008 */
[----:B------:R-:W-:Y:S01]  /*09d0*/  IABS R10, R16 ;  /* 0x00000010000a7213 */ /* 0x000fe20000000000 */
[----:B------:R-:W-:Y:S01]  /*09e0*/  IMAD.SHL.U32 R244, R230, 0x10, RZ ;  /* 0x00000010e6f47824 */ /* 0x000fe200078e00ff */
[----:B------:R-:W-:Y:S01]  /*09f0*/  ISETP.GT.U32.AND P0, PT, R11, R2, PT ;  /* 0x000000020b00720c */ /* 0x000fe20003f04070 */
[----:B------:R-:W-:Y:S01]  /*0a00*/  IMAD R3, R6, R5, RZ ;  /* 0x0000000506037224 */ /* 0x000fe200078e02ff */
[----:B------:R-:W-:Y:S01]  /*0a10*/  LOP3.LUT R17, R31, 0x3c, RZ, 0xfc, !PT ;  /* 0x0000003c1f117812 */ /* 0x000fe200078efcff */
[----:B------:R-:W-:Y:S01]  /*0a20*/  IMAD.MOV.U32 R6, RZ, RZ, RZ ;  /* 0x000000ffff067224 */ /* 0x000fe200078e00ff */
[----:B------:R-:W-:Y:S01]  /*0a30*/  IABS R15, R18 ;  /* 0x00000012000f7213 */ /* 0x000fe20000000000 */
[----:B------:R-:W-:Y:S01]  /*0a40*/  IMAD R243, R230, 0xf, RZ ;  /* 0x0000000fe6f37824 */ /* 0x000fe200078e02ff */
[----:B------:R-:W-:Y:S01]  /*0a50*/  IABS R13, R17 ;  /* 0x00000011000d7213 */ /* 0x000fe20000000000 */
[----:B------:R-:W-:Y:S01]  /*0a60*/  IMAD.HI.U32 R8, R7, R3, R6 ;  /* 0x0000000307087227 */ /* 0x000fe200078e0006 */
[----:B------:R-:W-:-:S02]  /*0a70*/  SHF.R.S32.HI R3, RZ, 0x1f, R0 ;  /* 0x0000001fff037819 */ /* 0x000fc40000011400 */
[----:B------:R-:W-:Y:S01]  /*0a80*/  ISETP.GE.AND P1, PT, R16, RZ, PT ;  /* 0x000000ff1000720c */ /* 0x000fe20003f26270 */
[----:B------:R-:W-:Y:S01]  /*0a90*/  IMAD R242, R230, 0xe, RZ ;  /* 0x0000000ee6f27824 */ /* 0x000fe200078e02ff */
[C---:B------:R-:W-:Y:S01]  /*0aa0*/  LOP3.LUT R19, R31.reuse, 0x30, RZ, 0xfc, !PT ;  /* 0x000000301f137812 */ /* 0x040fe200078efcff */
[----:B------:R-:W-:Y:S01]  /*0ab0*/  IMAD.HI.U32 R6, R8, R10, RZ ;  /* 0x0000000a08067227 */ /* 0x000fe200078e00ff */
[C---:B------:R-:W-:Y:S02]  /*0ac0*/  LOP3.LUT R21, R31.reuse, 0x2e, RZ, 0xfc, !PT ;  /* 0x0000002e1f157812 */ /* 0x040fe400078efcff */
[----:B------:R-:W-:Y:S01]  /*0ad0*/  LOP3.LUT R24, R31, 0x2c, RZ, 0xfc, !PT ;  /* 0x0000002c1f187812 */ /* 0x000fe200078efcff */
[----:B------:R-:W-:Y:S01]  /*0ae0*/  IMAD.MOV R12, RZ, RZ, -R6 ;  /* 0x000000ffff0c7224 */ /* 0x000fe200078e0a06 */
[----:B------:R-:W-:Y:S01]  /*0af0*/  LEA.HI R6, R3, R0, RZ, 0x6 ;  /* 0x0000000003067211 */ /* 0x000fe200078f30ff */
[----:B------:R-:W-:Y:S01]  /*0b00*/  @!P0 IMAD.IADD R2, R2, 0x1, -R11 ;  /* 0x0000000102028824 */ /* 0x000fe200078e0a0b */
[----:B------:R-:W-:Y:S01]  /*0b10*/  ISETP.GE.AND P0, PT, R17, RZ, PT ;  /* 0x000000ff1100720c */ /* 0x000fe20003f06270 */
[----:B------:R-:W-:Y:S01]  /*0b20*/  IMAD R0, R5, R12, R10 ;  /* 0x0000000c05007224 */ /* 0x000fe200078e020a */
[----:B------:R-:W-:Y:S01]  /*0b30*/  LOP3.LUT R17, R31, 0x34, RZ, 0xfc, !PT ;  /* 0x000000341f117812 */ /* 0x000fe200078efcff */
[----:B------:R-:W-:Y:S01]  /*0b40*/  IMAD.HI.U32 R9, R8, R15, RZ ;  /* 0x0000000f08097227 */ /* 0x000fe200078e00ff */
[----:B------:R-:W-:-:S02]  /*0b50*/  ISETP.GT.U32.AND P2, PT, R11, R2, PT ;  /* 0x000000020b00720c */ /* 0x000fc40003f44070 */
[----:B------:R-:W-:Y:S01]  /*0b60*/  ISETP.GT.U32.AND P3, PT, R5, R0, PT ;  /* 0x000000000500720c */ /* 0x000fe20003f64070 */
[----:B------:R-:W-:Y:S01]  /*0b70*/  IMAD.HI.U32 R7, R8, R13, RZ ;  /* 0x0000000d08077227 */ /* 0x000fe200078e00ff */
[----:B------:R-:W-:Y:S02]  /*0b80*/  IABS R20, R21 ;  /* 0x0000001500147213 */ /* 0x000fe40000000000 */
[C---:B------:R-:W-:Y:S01]  /*0b90*/  LOP3.LUT R25, R31.reuse, 0x2a, RZ, 0xfc, !PT ;  /* 0x0000002a1f197812 */ /* 0x040fe200078efcff */
[----:B------:R-:W-:Y:S01]  /*0ba0*/  IMAD.MOV R16, RZ, RZ, -R9 ;  /* 0x000000ffff107224 */ /* 0x000fe200078e0a09 */
[C---:B------:R-:W-:Y:S01]  /*0bb0*/  LOP3.LUT R27, R31.reuse, 0x1c, RZ, 0xfc, !PT ;  /* 0x0000001c1f1b7812 */ /* 0x040fe200078efcff */
[----:B------:R-:W-:Y:S01]  /*0bc0*/  IMAD.MOV R14, RZ, RZ, -R7 ;  /* 0x000000ffff0e7224 */ /* 0x000fe200078e0a07 */
[----:B------:R-:W-:Y:S01]  /*0bd0*/  LOP3.LUT R29, R31, 0x14, RZ, 0xfc, !PT ;  /* 0x000000141f1d7812 */ /* 0x000fe200078efcff */
[----:B------:R-:W-:Y:S01]  /*0be0*/  IMAD R12, R5, R16, R15 ;  /* 0x00000010050c7224 */ /* 0x000fe200078e020f */
[----:B------:R-:W-:Y:S01]  /*0bf0*/  LOP3.LUT R15, R31, 0x36, RZ, 0xfc, !PT ;  /* 0x000000361f0f7812 */ /* 0x000fe200078efcff */
[----:B------:R-:W-:Y:S01]  /*0c00*/  IMAD R10, R5, R14, R13 ;  /* 0x0000000e050a7224 */ /* 0x000fe200078e020d */
[----:B------:R-:W-:Y:S01]  /*0c10*/  LOP3.LUT R13, R31, 0x38, RZ, 0xfc, !PT ;  /* 0x000000381f0d7812 */ /* 0x000fe200078efcff */
[----:B------:R-:W-:Y:S01]  /*0c20*/  @!P3 IMAD.IADD R0, R0, 0x1, -R5 ;  /* 0x000000010000b824 */ /* 0x000fe200078e0a05 */
[C---:B------:R-:W-:Y:S01]  /*0c30*/  ISETP.GT.U32.AND P6, PT, R5.reuse, R12, PT ;  /* 0x0000000c0500720c */ /* 0x040fe20003fc4070 */
[----:B------:R-:W-:Y:S01]  /*0c40*/  @!P2 IMAD.IADD R2, R2, 0x1, -R11 ;  /* 0x000000010202a824 */ /* 0x000fe200078e0a0b */
[----:B------:R-:W-:Y:S01]  /*0c50*/  ISETP.GE.AND P2, PT, R228, RZ, PT ;  /* 0x000000ffe400720c */ /* 0x000fe20003f46270 */
[C---:B------:R-:W-:Y:S01]  /*0c60*/  IMAD R241, R230.reuse, 0xd, RZ ;  /* 0x0000000de6f17824 */ /* 0x040fe200078e02ff */
[----:B------:R-:W-:Y:S01]  /*0c70*/  IABS R9, R13 ;  /* 0x0000000d00097213 */ /* 0x000fe20000000000 */
[----:B------:R-:W-:Y:S01]  /*0c80*/  IMAD.MOV.U32 R7, RZ, RZ, R2 ;  /* 0x000000ffff077224 */ /* 0x000fe200078e0002 */
[----:B------:R-:W-:Y:S01]  /*0c90*/  ISETP.GT.U32.AND P3, PT, R5, R0, PT ;  /* 0x000000000500720c */ /* 0x000fe20003f64070 */
[----:B------:R-:W-:Y:S01]  /*0ca0*/  IMAD R240, R230, 0xc, RZ ;  /* 0x0000000ce6f07824 */ /* 0x000fe200078e02ff */
[----:B------:R-:W-:Y:S01]  /*0cb0*/  IABS R14, R15 ;  /* 0x0000000f000e7213 */ /* 0x000fe20000000000 */
[----:B------:R-:W-:Y:S01]  /*0cc0*/  IMAD.HI.U32 R3, R8, R9, RZ ;  /* 0x0000000908037227 */ /* 0x000fe200078e00ff */
[----:B------:R-:W-:-:S02]  /*0cd0*/  IABS R11, R17 ;  /* 0x00000011000b7213 */ /* 0x000fc40000000000 */
[----:B------:R-:W-:Y:S01]  /*0ce0*/  ISETP.GT.U32.AND P5, PT, R5, R10, PT ;  /* 0x0000000a0500720c */ /* 0x000fe20003fa4070 */
[----:B------:R-:W-:Y:S01]  /*0cf0*/  IMAD.MOV R2, RZ, RZ, -R3 ;  /* 0x000000ffff027224 */ /* 0x000fe200078e0a03 */
[----:B------:R-:W-:Y:S01]  /*0d00*/  IABS R30, R27 ;  /* 0x0000001b001e7213 */ /* 0x000fe20000000000 */
[----:B------:R-:W-:Y:S01]  /*0d10*/  @!P6 IMAD.IADD R12, R12, 0x1, -R5 ;  /* 0x000000010c0ce824 */ /* 0x000fe200078e0a05 */
[----:B------:R-:W-:Y:S01]  /*0d20*/  IABS R34, R29 ;  /* 0x0000001d00227213 */ /* 0x000fe20000000000 */
[C---:B------:R-:W-:Y:S01]  /*0d30*/  IMAD.HI.U32 R3, R8.reuse, R14, RZ ;  /* 0x0000000e08037227 */ /* 0x040fe200078e00ff */
[C---:B------:R-:W-:Y:S02]  /*0d40*/  LOP3.LUT R33, R31.reuse, 0x12, RZ, 0xfc, !PT ;  /* 0x000000121f217812 */ /* 0x040fe400078efcff */
[----:B------:R-:W-:Y:S01]  /*0d50*/  LOP3.LUT R35, R31, 0x10, RZ, 0xfc, !PT ;  /* 0x000000101f237812 */ /* 0x000fe200078efcff */
[----:B------:R-:W-:Y:S01]  /*0d60*/  @!P2 IMAD.MOV R7, RZ, RZ, -R7 ;  /* 0x000000ffff07a224 */ /* 0x000fe200078e0a07 */
[----:B------:R-:W-:Y:S01]  /*0d70*/  @!P4 LOP3.LUT R7, RZ, R22, RZ, 0x33, !PT ;  /* 0x00000016ff07c212 */ /* 0x000fe200078e33ff */
[C---:B------:R-:W-:Y:S01]  /*0d80*/  IMAD R2, R5.reuse, R2, R9 ;  /* 0x0000000205027224 */ /* 0x040fe200078e0209 */
[----:B------:R-:W-:Y:S01]  /*0d90*/  ISETP.GT.U32.AND P4, PT, R5, R12, PT ;  /* 0x0000000c0500720c */ /* 0x000fe20003f84070 */
[----:B------:R-:W-:Y:S01]  /*0da0*/  IMAD.HI.U32 R9, R8, R11, RZ ;  /* 0x0000000b08097227 */ /* 0x000fe200078e00ff */
[----:B------:R-:W-:-:S02]  /*0db0*/  ISETP.GE.AND P2, PT, R18, RZ, PT ;  /* 0x000000ff1200720c */ /* 0x000fc40003f46270 */
[----:B------:R-:W-:Y:S01]  /*0dc0*/  IABS R18, R19 ;  /* 0x0000001300127213 */ /* 0x000fe20000000000 */
[----:B------:R-:W-:Y:S01]  /*0dd0*/  IMAD.MOV R3, RZ, RZ, -R3 ;  /* 0x000000ffff037224 */ /* 0x000fe200078e0a03 */
[----:B------:R-:W-:Y:S01]  /*0de0*/  IABS R36, R33 ;  /* 0x0000002100247213 */ /* 0x000fe20000000000 */
[----:B------:R-:W-:Y:S01]  /*0df0*/  @!P3 IMAD.IADD R0, R0, 0x1, -R5 ;  /* 0x000000010000b824 */ /* 0x000fe200078e0a05 */
[----:B------:R-:W-:Y:S01]  /*0e00*/  ISETP.GE.AND P3, PT, R13, RZ, PT ;  /* 0x000000ff0d00720c */ /* 0x000fe20003f66270 */
[----:B------:R-:W-:Y:S01]  /*0e10*/  IMAD.MOV R16, RZ, RZ, -R9 ;  /* 0x000000ffff107224 */ /* 0x000fe200078e0a09 */
[----:B------:R-:W-:Y:S01]  /*0e20*/  LOP3.LUT R13, R31, 0x32, RZ, 0xfc, !PT ;  /* 0x000000321f0d7812 */ /* 0x000fe200078efcff */
[----:B------:R-:W-:Y:S01]  /*0e30*/  IMAD R14, R5, R3, R14 ;  /* 0x00000003050e7224 */ /* 0x000fe200078e020e */
[----:B------:R-:W-:Y:S01]  /*0e40*/  IABS R38, R35 ;  /* 0x0000002300267213 */ /* 0x000fe20000000000 */
[----:B------:R-:W-:Y:S01]  /*0e50*/  IMAD.MOV.U32 R9, RZ, RZ, R0 ;  /* 0x000000ffff097224 */ /* 0x000fe200078e0000 */
[----:B------:R-:W-:Y:S01]  /*0e60*/  LOP3.LUT R37, R31, 0xe, RZ, 0xfc, !PT ;  /* 0x0000000e1f257812 */ /* 0x000fe200078efcff */
[C---:B------:R-:W-:Y:S01]  /*0e70*/  IMAD R0, R5.reuse, R16, R11 ;  /* 0x0000001005007224 */ /* 0x040fe200078e020b */
[----:B------:R-:W-:Y:S01]  /*0e80*/  IABS R16, R13 ;  /* 0x0000000d00107213 */ /* 0x000fe20000000000 */
[----:B------:R-:W-:Y:S01]  /*0e90*/  @!P1 IMAD.MOV R9, RZ, RZ, -R9 ;  /* 0x000000ffff099224 */ /* 0x000fe200078e0a09 */
[C---:B------:R-:W-:Y:S01]  /*0ea0*/  ISETP.GT.U32.AND P1, PT, R5.reuse, R14, PT ;  /* 0x0000000e0500720c */ /* 0x040fe20003f24070 */
[--C-:B------:R-:W-:Y:S01]  /*0eb0*/  @!P4 IMAD.IADD R12, R12, 0x1, -R5.reuse ;  /* 0x000000010c0cc824 */ /* 0x100fe200078e0a05 */
[C---:B------:R-:W-:Y:S01]  /*0ec0*/  ISETP.GT.U32.AND P4, PT, R5.reuse, R0, PT ;  /* 0x000000000500720c */ /* 0x040fe20003f84070 */
[----:B------:R-:W-:Y:S01]  /*0ed0*/  @!P5 IMAD.IADD R10, R10, 0x1, -R5 ;  /* 0x000000010a0ad824 */ /* 0x000fe200078e0a05 */
[----:B------:R-:W-:Y:S01]  /*0ee0*/  ISETP.GT.U32.AND P5, PT, R5, R2, PT ;  /* 0x000000020500720c */ /* 0x000fe20003fa4070 */
[----:B------:R-:W-:Y:S01]  /*0ef0*/  IMAD.HI.U32 R3, R8, R16, RZ ;  /* 0x0000001008037227 */ /* 0x000fe200078e00ff */
[----:B------:R-:W-:-:S02]  /*0f00*/  IABS R40, R37 ;  /* 0x0000002500287213 */ /* 0x000fc40000000000 */
[----:B------:R-:W-:Y:S01]  /*0f10*/  ISETP.GT.U32.AND P6, PT, R5, R10, PT ;  /* 0x0000000a0500720c */ /* 0x000fe20003fc4070 */
[----:B------:R-:W-:Y:S01]  /*0f20*/  IMAD.MOV R11, RZ, RZ, -R3 ;  /* 0x000000ffff0b7224 */ /* 0x000fe200078e0a03 */
[C---:B------:R-:W-:Y:S01]  /*0f30*/  LOP3.LUT R39, R31.reuse, 0xc, RZ, 0xfc, !PT ;  /* 0x0000000c1f277812 */ /* 0x040fe200078efcff */
[----:B------:R-:W-:Y:S01]  /*0f40*/  IMAD.HI.U32 R3, R8, R18, RZ ;  /* 0x0000001208037227 */ /* 0x000fe200078e00ff */
[C---:B------:R-:W-:Y:S02]  /*0f50*/  LOP3.LUT R41, R31.reuse, 0xa, RZ, 0xfc, !PT ;  /* 0x0000000a1f297812 */ /* 0x040fe400078efcff */
[----:B------:R-:W-:Y:S01]  /*0f60*/  IABS R42, R39 ;  /* 0x00000027002a7213 */ /* 0x000fe20000000000 */
[--C-:B------:R-:W-:Y:S01]  /*0f70*/  @!P1 IMAD.IADD R14, R14, 0x1, -R5.reuse ;  /* 0x000000010e0e9824 */ /* 0x100fe200078e0a05 */
[----:B------:R-:W-:Y:S01]  /*0f80*/  IABS R44, R41 ;  /* 0x00000029002c7213 */ /* 0x000fe20000000000 */
[----:B------:R-:W-:Y:S01]  /*0f90*/  @!P4 IMAD.IADD R0, R0, 0x1, -R5 ;  /* 0x000000010000c824 */ /* 0x000fe200078e0a05 */
[----:B------:R-:W-:Y:S01]  /*0fa0*/  LOP3.LUT R43, R31, 0x8, RZ, 0xfc, !PT ;  /* 0x000000081f2b7812 */ /* 0x000fe200078efcff */
[----:B------:R-:W-:Y:S01]  /*0fb0*/  IMAD.MOV R3, RZ, RZ, -R3 ;  /* 0x000000ffff037224 */ /* 0x000fe200078e0a03 */
[----:B------:R-:W-:Y:S01]  /*0fc0*/  ISETP.GT.U32.AND P4, PT, R5, R14, PT ;  /* 0x0000000e0500720c */ /* 0x000fe20003f84070 */
[--C-:B------:R-:W-:Y:S01]  /*0fd0*/  @!P5 IMAD.IADD R2, R2, 0x1, -R5.reuse ;  /* 0x000000010202d824 */ /* 0x100fe200078e0a05 */
[----:B------:R-:W-:Y:S01]  /*0fe0*/  ISETP.GE.AND P5, PT, R17, RZ, PT ;  /* 0x000000ff1100720c */ /* 0x000fe20003fa6270 */
[C---:B------:R-:W-:Y:S01]  /*0ff0*/  IMAD R18, R5.reuse, R3, R18 ;  /* 0x0000000305127224 */ /* 0x040fe200078e0212 */
[----:B------:R-:W-:Y:S01]  /*1000*/  IABS R17, R25 ;  /* 0x0000001900117213 */ /* 0x000fe20000000000 */
[----:B------:R-:W-:Y:S01]  /*1010*/  @!P6 IMAD.IADD R10, R10, 0x1, -R5 ;  /* 0x000000010a0ae824 */ /* 0x000fe200078e0a05 */
[C---:B------:R-:W-:Y:S01]  /*1020*/  ISETP.GT.U32.AND P1, PT, R5.reuse, R2, PT ;  /* 0x000000020500720c */ /* 0x040fe20003f24070 */
[----:B------:R-:W-:Y:S01]  /*1030*/  IMAD R16, R5, R11, R16 ;  /* 0x0000000b05107224 */ /* 0x000fe200078e0210 */
[----:B------:R-:W-:Y:S01]  /*1040*/  ISETP.GE.AND P6, PT, R15, RZ, PT ;  /* 0x000000ff0f00720c */ /* 0x000fe20003fc6270 */
[----:B------:R-:W-:Y:S01]  /*1050*/  @!P0 IMAD.MOV R10, RZ, RZ, -R10 ;  /* 0x000000ffff0a8224 */ /* 0x000fe200078e0a0a */
[----:B------:R-:W-:Y:S01]  /*1060*/  ISETP.GT.U32.AND P0, PT, R5, R0, PT ;  /* 0x000000000500720c */ /* 0x000fe20003f04070 */
[----:B------:R-:W-:Y:S01]  /*1070*/  IMAD.HI.U32 R3, R8, R20, RZ ;  /* 0x0000001408037227 */ /* 0x000fe200078e00ff */
[----:B------:R-:W-:-:S02]  /*1080*/  IABS R15, R24 ;  /* 0x00000018000f7213 */ /* 0x000fc40000000000 */
[----:B------:R-:W-:Y:S01]  /*1090*/  LOP3.LUT R45, R31, 0x6, RZ, 0xfc, !PT ;  /* 0x000000061f2d7812 */ /* 0x000fe200078efcff */
[--C-:B------:R-:W-:Y:S01]  /*10a0*/  @!P4 IMAD.IADD R14, R14, 0x1, -R5.reuse ;  /* 0x000000010e0ec824 */ /* 0x100fe200078e0a05 */
[C---:B------:R-:W-:Y:S01]  /*10b0*/  ISETP.GT.U32.AND P4, PT, R5.reuse, R18, PT ;  /* 0x000000120500720c */ /* 0x040fe20003f84070 */
[----:B------:R-:W-:Y:S01]  /*10c0*/  @!P2 IMAD.MOV R12, RZ, RZ, -R12 ;  /* 0x000000ffff0ca224 */ /* 0x000fe200078e0a0c */
[----:B------:R-:W-:Y:S01]  /*10d0*/  IABS R46, R43 ;  /* 0x0000002b002e7213 */ /* 0x000fe20000000000 */
[----:B------:R-:W-:Y:S01]  /*10e0*/  @!P1 IMAD.IADD R2, R2, 0x1, -R5 ;  /* 0x0000000102029824 */ /* 0x000fe200078e0a05 */
[----:B------:R-:W-:Y:S01]  /*10f0*/  ISETP.GT.U32.AND P1, PT, R5, R16, PT ;  /* 0x000000100500720c */ /* 0x000fe20003f24070 */
[----:B------:R-:W-:Y:S01]  /*1100*/  IMAD.MOV R11, RZ, RZ, -R3 ;  /* 0x000000ffff0b7224 */ /* 0x000fe200078e0a03 */
[----:B------:R-:W-:Y:S01]  /*1110*/  LOP3.LUT R47, R31, 0x4, RZ, 0xfc, !PT ;  /* 0x000000041f2f7812 */ /* 0x000fe200078efcff */
[----:B------:R-:W-:Y:S01]  /*1120*/  IMAD.HI.U32 R3, R8, R15, RZ ;  /* 0x0000000f08037227 */ /* 0x000fe200078e00ff */
[----:B------:R-:W-:-:S02]  /*1130*/  IABS R48, R45 ;  /* 0x0000002d00307213 */ /* 0x000fc40000000000 */
[----:B------:R-:W-:Y:S01]  /*1140*/  IABS R50, R47 ;  /* 0x0000002f00327213 */ /* 0x000fe20000000000 */
[--C-:B------:R-:W-:Y:S01]  /*1150*/  @!P0 IMAD.IADD R0, R0, 0x1, -R5.reuse ;  /* 0x0000000100008824 */ /* 0x100fe200078e0a05 */
[----:B------:R-:W-:Y:S01]  /*1160*/  ISETP.GE.AND P0, PT, R13, RZ, PT ;  /* 0x000000ff0d00720c */ /* 0x000fe20003f06270 */
[----:B------:R-:W-:Y:S01]  /*1170*/  @!P4 IMAD.IADD R18, R18, 0x1, -R5 ;  /* 0x000000011212c824 */ /* 0x000fe200078e0a05 */
[----:B------:R-:W-:Y:S01]  /*1180*/  IABS R54, R31 ;  /* 0x0000001f00367213 */ /* 0x000fe20000000000 */
[----:B------:R-:W-:Y:S01]  /*1190*/  IMAD R20, R5, R11, R20 ;  /* 0x0000000b05147224 */ /* 0x000fe200078e0214 */
[----:B------:R-:W-:Y:S01]  /*11a0*/  LOP3.LUT R49, R31, 0x2, RZ, 0xfc, !PT ;  /* 0x000000021f317812 */ /* 0x000fe200078efcff */
[----:B------:R-:W-:Y:S01]  /*11b0*/  IMAD.MOV R22, RZ, RZ, -R3 ;  /* 0x000000ffff167224 */ /* 0x000fe200078e0a03 */
[----:B------:R-:W-:Y:S01]  /*11c0*/  ISETP.GT.U32.AND P2, PT, R5, R18, PT ;  /* 0x000000120500720c */ /* 0x000fe20003f44070 */
[----:B------:R-:W-:Y:S01]  /*11d0*/  IMAD.MOV.U32 R11, RZ, RZ, R2 ;  /* 0x000000ffff0b7224 */ /* 0x000fe200078e0002 */
[----:B------:R-:W-:Y:S01]  /*11e0*/  LOP3.LUT R3, R31, 0x28, RZ, 0xfc, !PT ;  /* 0x000000281f037812 */ /* 0x000fe200078efcff */
[----:B------:R-:W-:Y:S01]  /*11f0*/  @!P1 IMAD.IADD R16, R16, 0x1, -R5 ;  /* 0x0000000110109824 */ /* 0x000fe200078e0a05 */
[----:B------:R-:W-:Y:S01]  /*1200*/  ISETP.GE.AND P1, PT, R19, RZ, PT ;  /* 0x000000ff1300720c */ /* 0x000fe20003f26270 */
[----:B------:R-:W-:Y:S01]  /*1210*/  IMAD.MOV.U32 R13, RZ, RZ, R0 ;  /* 0x000000ffff0d7224 */ /* 0x000fe200078e0000 */
[----:B------:R-:W-:Y:S01]  /*1220*/  LOP3.LUT R19, R31, 0x24, RZ, 0xfc, !PT ;  /* 0x000000241f137812 */ /* 0x000fe200078efcff */
[C---:B------:R-:W-:Y:S01]  /*1230*/  IMAD R0, R5.reuse, R22, R15 ;  /* 0x0000001605007224 */ /* 0x040fe200078e020f */
[C---:B------:R-:W-:Y:S01]  /*1240*/  ISETP.GT.U32.AND P4, PT, R5.reuse, R16, PT ;  /* 0x000000100500720c */ /* 0x040fe20003f84070 */
[----:B------:R-:W-:Y:S01]  /*1250*/  @!P3 IMAD.MOV R11, RZ, RZ, -R11 ;  /* 0x000000ffff0bb224 */ /* 0x000fe200078e0a0b */
[----:B------:R-:W-:Y:S01]  /*1260*/  ISETP.GT.U32.AND P3, PT, R5, R20, PT ;  /* 0x000000140500720c */ /* 0x000fe20003f64070 */
[----:B------:R-:W-:Y:S01]  /*1270*/  IMAD.HI.U32 R2, R8, R17, RZ ;  /* 0x0000001108027227 */ /* 0x000fe200078e00ff */
[----:B------:R-:W-:-:S02]  /*1280*/  IABS R22, R3 ;  /* 0x0000000300167213 */ /* 0x000fc40000000000 */
[----:B------:R-:W-:Y:S01]  /*1290*/  LOP3.LUT R15, R31, 0x26, RZ, 0xfc, !PT ;  /* 0x000000261f0f7812 */ /* 0x000fe200078efcff */
[----:B------:R-:W-:Y:S01]  /*12a0*/  @!P2 IMAD.IADD R18, R18, 0x1, -R5 ;  /* 0x000000011212a824 */ /* 0x000fe200078e0a05 */
[----:B------:R-:W-:Y:S01]  /*12b0*/  ISETP.GT.U32.AND P2, PT, R5, R0, PT ;  /* 0x000000000500720c */ /* 0x000fe20003f44070 */
[----:B------:R-:W-:Y:S01]  /*12c0*/  IMAD.MOV R2, RZ, RZ, -R2 ;  /* 0x000000ffff027224 */ /* 0x000fe200078e0a02 */
[----:B------:R-:W-:Y:S01]  /*12d0*/  IABS R52, R49 ;  /* 0x0000003100347213 */ /* 0x000fe20000000000 */
[----:B------:R-:W-:Y:S01]  /*12e0*/  @!P5 IMAD.MOV R13, RZ, RZ, -R13 ;  /* 0x000000ffff0dd224 */ /* 0x000fe200078e0a0d */
[----:B------:R-:W-:Y:S01]  /*12f0*/  ISETP.GE.AND P5, PT, R24, RZ, PT ;  /* 0x000000ff1800720c */ /* 0x000fe20003fa6270 */
[--C-:B------:R-:W-:Y:S01]  /*1300*/  @!P4 IMAD.IADD R16, R16, 0x1, -R5.reuse ;  /* 0x000000011010c824 */ /* 0x100fe200078e0a05 */
[----:B------:R-:W-:Y:S01]  /*1310*/  IABS R24, R15 ;  /* 0x0000000f00187213 */ /* 0x000fe20000000000 */
[----:B------:R-:W-:Y:S01]  /*1320*/  @!P3 IMAD.IADD R20, R20, 0x1, -R5 ;  /* 0x000000011414b824 */ /* 0x000fe200078e0a05 */
[----:B------:R-:W-:Y:S01]  /*1330*/  ISETP.GE.AND P4, PT, R25, RZ, PT ;  /* 0x000000ff1900720c */ /* 0x000fe20003f86270 */
[----:B------:R-:W-:Y:S01]  /*1340*/  @!P0 IMAD.MOV R16, RZ, RZ, -R16 ;  /* 0x000000ffff108224 */ /* 0x000fe200078e0a10 */
[----:B------:R-:W-:Y:S01]  /*1350*/  ISETP.GE.AND P0, PT, R3, RZ, PT ;  /* 0x000000ff0300720c */ /* 0x000fe20003f06270 */
[C---:B------:R-:W-:Y:S01]  /*1360*/  IMAD R2, R5.reuse, R2, R17 ;  /* 0x0000000205027224 */ /* 0x040fe200078e0211 */
[----:B------:R-:W-:Y:S01]  /*1370*/  ISETP.GT.U32.AND P3, PT, R5, R20, PT ;  /* 0x000000140500720c */ /* 0x000fe20003f64070 */
[----:B------:R-:W-:Y:S01]  /*1380*/  @!P2 IMAD.IADD R0, R0, 0x1, -R5 ;  /* 0x000000010000a824 */ /* 0x000fe200078e0a05 */
[----:B------:R-:W-:Y:S01]  /*1390*/  IABS R17, R19 ;  /* 0x0000001300117213 */ /* 0x000fe20000000000 */
[----:B------:R-:W-:Y:S01]  /*13a0*/  IMAD.HI.U32 R3, R8, R22, RZ ;  /* 0x0000001608037227 */ /* 0x000fe200078e00ff */
[----:B------:R-:W-:-:S02]  /*13b0*/  LOP3.LUT R25, R31, 0x20, RZ, 0xfc, !PT ;  /* 0x000000201f197812 */ /* 0x000fc400078efcff */
[C---:B------:R-:W-:Y:S01]  /*13c0*/  ISETP.GT.U32.AND P2, PT, R5.reuse, R0, PT ;  /* 0x000000000500720c */ /* 0x040fe20003f44070 */
[----:B------:R-:W-:Y:S01]  /*13d0*/  @!P1 IMAD.MOV R18, RZ, RZ, -R18 ;  /* 0x000000ffff129224 */ /* 0x000fe200078e0a12 */
[----:B------:R-:W-:Y:S01]  /*13e0*/  ISETP.GT.U32.AND P1, PT, R5, R2, PT ;  /* 0x000000020500720c */ /* 0x000fe20003f24070 */
[----:B------:R-:W-:Y:S01]  /*13f0*/  IMAD.MOV R3, RZ, RZ, -R3 ;  /* 0x000000ffff037224 */ /* 0x000fe200078e0a03 */
[----:B------:R-:W-:Y:S01]  /*1400*/  IABS R26, R25 ;  /* 0x00000019001a7213 */ /* 0x000fe20000000000 */
[----:B------:R-:W-:Y:S01]  /*1410*/  @!P6 IMAD.MOV R14, RZ, RZ, -R14 ;  /* 0x000000ffff0ee224 */ /* 0x000fe200078e0a0e */
[----:B------:R-:W-:Y:S01]  /*1420*/  ISETP.GE.AND P6, PT, R21, RZ, PT ;  /* 0x000000ff1500720c */ /* 0x000fe20003fc6270 */
[----:B------:R-:W-:Y:S01]  /*1430*/  IMAD R22, R5, R3, R22 ;  /* 0x0000000305167224 */ /* 0x000fe200078e0216 */
[----:B------:R-:W-:Y:S01]  /*1440*/  LOP3.LUT R21, R31, 0x22, RZ, 0xfc, !PT ;  /* 0x000000221f157812 */ /* 0x000fe200078efcff */
[----:B------:R-:W-:Y:S01]  /*1450*/  IMAD.HI.U32 R3, R8, R24, RZ ;  /* 0x0000001808037227 */ /* 0x000fe200078e00ff */
[----:B------:R-:W-:-:S03]  /*1460*/  SHF.R.S32.HI R6, RZ, 0x6, R6 ;  /* 0x00000006ff067819 */ /* 0x000fc60000011406 */
[----:B------:R-:W-:Y:S01]  /*1470*/  @!P3 IMAD.IADD R20, R20, 0x1, -R5 ;  /* 0x000000011414b824 */ /* 0x000fe200078e0a05 */
[----:B------:R-:W-:Y:S01]  /*1480*/  ISETP.GE.AND P3, PT, R15, RZ, PT ;  /* 0x000000ff0f00720c */ /* 0x000fe20003f66270 */
[----:B------:R-:W-:Y:S02]  /*1490*/  IMAD.MOV R15, RZ, RZ, -R3 ;  /* 0x000000ffff0f7224 */ /* 0x000fe400078e0a03 */
[--C-:B------:R-:W-:Y:S01]  /*14a0*/  @!P2 IMAD.IADD R0, R0, 0x1, -R5.reuse ;  /* 0x000000010000a824 */ /* 0x100fe200078e0a05 */
[----:B------:R-:W-:Y:S01]  /*14b0*/  ISETP.GE.AND P2, PT, R19, RZ, PT ;  /* 0x000000ff1300720c */ /* 0x000fe20003f46270 */
[----:B------:R-:W-:Y:S01]  /*14c0*/  IMAD R24, R5, R15, R24 ;  /* 0x0000000f05187224 */ /* 0x000fe200078e0218 */
[----:B------:R-:W-:Y:S01]  /*14d0*/  IABS R19, R21 ;  /* 0x0000001500137213 */ /* 0x000fe20000000000 */
[----:B------:R-:W-:Y:S02]  /*14e0*/  @!P1 IMAD.IADD R2, R2, 0x1, -R5 ;  /* 0x0000000102029824 */ /* 0x000fe400078e0a05 */
[----:B------:R-:W-:-:S02]  /*14f0*/  IMAD.MOV.U32 R15, RZ, RZ, R0 ;  /* 0x000000ffff0f7224 */ /* 0x000fc400078e0000 */
[----:B------:R-:W-:Y:S01]  /*1500*/  @!P6 IMAD.MOV R20, RZ, RZ, -R20 ;  /* 0x000000ffff14e224 */ /* 0x000fe200078e0a14 */
[C---:B------:R-:W-:Y:S01]  /*1510*/  ISETP.GT.U32.AND P1, PT, R5.reuse, R2, PT ;  /* 0x000000020500720c */ /* 0x040fe20003f24070 */
[----:B------:R-:W-:Y:S01]  /*1520*/  @!P5 IMAD.MOV R15, RZ, RZ, -R15 ;  /* 0x000000ffff0fd224 */ /* 0x000fe200078e0a0f */
[C---:B------:R-:W-:Y:S01]  /*1530*/  ISETP.GT.U32.AND P5, PT, R5.reuse, R24, PT ;  /* 0x000000180500720c */ /* 0x040fe20003fa4070 */
[----:B------:R-:W-:Y:S01]  /*1540*/  IMAD.HI.U32 R3, R8, R17, RZ ;  /* 0x0000001108037227 */ /* 0x000fe200078e00ff */
[----:B------:R-:W-:-:S03]  /*1550*/  ISETP.GT.U32.AND P6, PT, R5, R22, PT ;  /* 0x000000160500720c */ /* 0x000fc60003fc4070 */
[----:B------:R-:W-:Y:S02]  /*1560*/  IMAD.MOV R0, RZ, RZ, -R3 ;  /* 0x000000ffff007224 */ /* 0x000fe400078e0a03 */
[----:B------:R-:W-:-:S04]  /*1570*/  IMAD.HI.U32 R3, R8, R19, RZ ;  /* 0x0000001308037227 */ /* 0x000fc800078e00ff */
[--C-:B------:R-:W-:Y:S01]  /*1580*/  @!P1 IMAD.IADD R2, R2, 0x1, -R5.reuse ;  /* 0x0000000102029824 */ /* 0x100fe200078e0a05 */
[----:B------:R-:W-:Y:S01]  /*1590*/  ISETP.GE.AND P1, PT, R21, RZ, PT ;  /* 0x000000ff1500720c */ /* 0x000fe20003f26270 */
[----:B------:R-:W-:Y:S01]  /*15a0*/  @!P5 IMAD.IADD R24, R24, 0x1, -R5 ;  /* 0x000000011818d824 */ /* 0x000fe200078e0a05 */
[----:B------:R-:W-:Y:S01]  /*15b0*/  LOP3.LUT R21, R31, 0x1e, RZ, 0xfc, !PT ;  /* 0x0000001e1f157812 */ /* 0x000fe200078efcff */
[C---:B------:R-:W-:Y:S02]  /*15c0*/  IMAD R0, R5.reuse, R0, R17 ;  /* 0x0000000005007224 */ /* 0x040fe400078e0211 */
[----:B------:R-:W-:Y:S01]  /*15d0*/  IMAD.MOV.U32 R17, RZ, RZ, R2 ;  /* 0x000000ffff117224 */ /* 0x000fe200078e0002 */
[----:B------:R-:W-:Y:S01]  /*15e0*/  ISETP.GT.U32.AND P5, PT, R5, R24, PT ;  /* 0x000000180500720c */ /* 0x000fe20003fa4070 */
[----:B------:R-:W-:Y:S01]  /*15f0*/  IMAD.MOV R2, RZ, RZ, -R3 ;  /* 0x000000ffff027224 */ /* 0x000fe200078e0a03 */
[----:B------:R-:W-:Y:S01]  /*1600*/  IABS R28, R21 ;  /* 0x00000015001c7213 */ /* 0x000fe20000000000 */
[----:B------:R-:W-:-:S04]  /*1610*/  IMAD.HI.U32 R3, R8, R26, RZ ;  /* 0x0000001a08037227 */ /* 0x000fc800078e00ff */
[----:B------:R-:W-:Y:S02]  /*1620*/  @!P6 IMAD.IADD R22, R22, 0x1, -R5 ;  /* 0x000000011616e824 */ /* 0x000fe400078e0a05 */
[----:B------:R-:W-:Y:S02]  /*1630*/  IMAD.MOV R3, RZ, RZ, -R3 ;  /* 0x000000ffff037224 */ /* 0x000fe400078e0a03 */
[C---:B------:R-:W-:Y:S01]  /*1640*/  IMAD R2, R5.reuse, R2, R19 ;  /* 0x0000000205027224 */ /* 0x040fe200078e0213 */
[C---:B------:R-:W-:Y:S01]  /*1650*/  ISETP.GT.U32.AND P6, PT, R5.reuse, R22, PT ;  /* 0x000000160500720c */ /* 0x040fe20003fc4070 */
[C---:B------:R-:W-:Y:S02]  /*1660*/  IMAD R26, R5.reuse, R3, R26 ;  /* 0x00000003051a7224 */ /* 0x040fe400078e021a */
[----:B------:R-:W-:Y:S02]  /*1670*/  @!P5 IMAD.IADD R24, R24, 0x1, -R5 ;  /* 0x000000011818d824 */ /* 0x000fe400078e0a05 */
[----:B------:R-:W-:Y:S01]  /*1680*/  @!P4 IMAD.MOV R17, RZ, RZ, -R17 ;  /* 0x000000ffff11c224 */ /* 0x000fe200078e0a11 */
[C---:B------:R-:W-:Y:S01]  /*1690*/  ISETP.GT.U32.AND P5, PT, R5.reuse, R26, PT ;  /* 0x0000001a0500720c */ /* 0x040fe20003fa4070 */
[----:B------:R-:W-:Y:S01]  /*16a0*/  IMAD.HI.U32 R3, R8, R28, RZ ;  /* 0x0000001c08037227 */ /* 0x000fe200078e00ff */
[----:B------:R-:W-:-:S03]  /*16b0*/  ISETP.GT.U32.AND P4, PT, R5, R0, PT ;  /* 0x000000000500720c */ /* 0x000fc60003f84070 */
[----:B------:R-:W-:-:S04]  /*16c0*/  IMAD.HI.U32 R19, R8, R30, RZ ;  /* 0x0000001e08137227 */ /* 0x000fc800078e00ff */
[----:B------:R-:W-:Y:S01]  /*16d0*/  @!P6 IMAD.IADD R22, R22, 0x1, -R5 ;  /* 0x000000011616e824 */ /* 0x000fe200078e0a05 */
[C---:B------:R-:W-:Y:S01]  /*16e0*/  ISETP.GT.U32.AND P6, PT, R5.reuse, R2, PT ;  /* 0x000000020500720c */ /* 0x040fe20003fc4070 */
[----:B------:R-:W-:Y:S02]  /*16f0*/  IMAD.MOV R3, RZ, RZ, -R3 ;  /* 0x000000ffff037224 */ /* 0x000fe400078e0a03 */
[--C-:B------:R-:W-:Y:S02]  /*1700*/  @!P5 IMAD.IADD R26, R26, 0x1, -R5.reuse ;  /* 0x000000011a1ad824 */ /* 0x100fe400078e0a05 */
[----:B------:R-:W-:Y:S02]  /*1710*/  @!P4 IMAD.IADD R0, R0, 0x1, -R5 ;  /* 0x000000010000c824 */ /* 0x000fe400078e0a05 */
[----:B------:R-:W-:Y:S01]  /*1720*/  @!P0 IMAD.MOV R22, RZ, RZ, -R22 ;  /* 0x000000ffff168224 */ /* 0x000fe200078e0a16 */
[----:B------:R-:W-:Y:S01]  /*1730*/  ISETP.GT.U32.AND P5, PT, R5, R26, PT ;  /* 0x0000001a0500720c */ /* 0x000fe20003fa4070 */
[----:B------:R-:W-:Y:S01]  /*1740*/  IMAD.MOV R19, RZ, RZ, -R19 ;  /* 0x000000ffff137224 */ /* 0x000fe200078e0a13 */
[----:B------:R-:W-:Y:S01]  /*1750*/  ISETP.GE.AND P0, PT, R25, RZ, PT ;  /* 0x000000ff1900720c */ /* 0x000fe20003f06270 */
[C---:B------:R-:W-:Y:S01]  /*1760*/  IMAD R28, R5.reuse, R3, R28 ;  /* 0x00000003051c7224 */ /* 0x040fe200078e021c */
[----:B------:R-:W-:Y:S01]  /*1770*/  ISETP.GT.U32.AND P4, PT, R5, R0, PT ;  /* 0x000000000500720c */ /* 0x000fe20003f84070 */
[--C-:B------:R-:W-:Y:S01]  /*1780*/  @!P6 IMAD.IADD R2, R2, 0x1, -R5.reuse ;  /* 0x000000010202e824 */ /* 0x100fe200078e0a05 */
[----:B------:R-:W-:Y:S01]  /*1790*/  LOP3.LUT R3, R31, 0x1a, RZ, 0xfc, !PT ;  /* 0x0000001a1f037812 */ /* 0x000fe200078efcff */
[----:B------:R-:W-:Y:S01]  /*17a0*/  IMAD R30, R5, R19, R30 ;  /* 0x00000013051e7224 */ /* 0x000fe200078e021e */
[----:B------:R-:W-:Y:S01]  /*17b0*/  LOP3.LUT R25, R31, 0x18, RZ, 0xfc, !PT ;  /* 0x000000181f197812 */ /* 0x000fe200078efcff */
[----:B------:R-:W-:Y:S01]  /*17c0*/  @!P3 IMAD.MOV R24, RZ, RZ, -R24 ;  /* 0x000000ffff18b224 */ /* 0x000fe200078e0a18 */
[----:B------:R-:W-:Y:S01]  /*17d0*/  ISETP.GT.U32.AND P6, PT, R5, R2, PT ;  /* 0x000000020500720c */ /* 0x000fe20003fc4070 */
[----:B------:R-:W-:Y:S01]  /*17e0*/  IMAD R7, R7, UR4, RZ ;  /* 0x0000000407077c24 */ /* 0x000fe2000f8e02ff */
[----:B------:R-:W-:Y:S01]  /*17f0*/  ISETP.GE.AND P3, PT, R21, RZ, PT ;  /* 0x000000ff1500720c */ /* 0x000fe20003f66270 */
[----:B------:R-:W-:Y:S01]  /*1800*/  @!P5 IMAD.IADD R26, R26, 0x1, -R5 ;  /* 0x000000011a1ad824 */ /* 0x000fe200078e0a05 */
[----:B------:R-:W-:Y:S01]  /*1810*/  ISETP.GT.U32.AND P5, PT, R5, R28, PT ;  /* 0x0000001c0500720c */ /* 0x000fe20003fa4070 */
[----:B------:R-:W-:Y:S01]  /*1820*/  ULDC UR4, c[0x0][0x240] ;  /* 0x0000900000047ab9 */ /* 0x000fe20000000800 */
[----:B------:R-:W-:-:S02]  /*1830*/  IMAD R239, R230, 0xb, RZ ;  /* 0x0000000be6ef7824 */ /* 0x000fc400078e02ff */
[----:B------:R-:W-:Y:S01]  /*1840*/  @!P0 IMAD.MOV R26, RZ, RZ, -R26 ;  /* 0x000000ffff1a8224 */ /* 0x000fe200078e0a1a */
[----:B------:R-:W-:Y:S01]  /*1850*/  ISETP.GT.U32.AND P0, PT, R5, R30, PT ;  /* 0x0000001e0500720c */ /* 0x000fe20003f04070 */
[--C-:B------:R-:W-:Y:S01]  /*1860*/  @!P4 IMAD.IADD R0, R0, 0x1, -R5.reuse ;  /* 0x000000010000c824 */ /* 0x100fe200078e0a05 */
[----:B------:R-:W-:Y:S01]  /*1870*/  ISETP.GE.AND P4, PT, R27, RZ, PT ;  /* 0x000000ff1b00720c */ /* 0x000fe20003f86270 */
[----:B------:R-:W-:Y:S01]  /*1880*/  IMAD R238, R230, 0xa, RZ ;  /* 0x0000000ae6ee7824 */ /* 0x000fe200078e02ff */
[----:B------:R-:W-:Y:S01]  /*1890*/  LOP3.LUT R27, R31, 0x16, RZ, 0xfc, !PT ;  /* 0x000000161f1b7812 */ /* 0x000fe200078efcff */
[----:B------:R-:W-:Y:S01]  /*18a0*/  @!P6 IMAD.IADD R2, R2, 0x1, -R5 ;  /* 0x000000010202e824 */ /* 0x000fe200078e0a05 */
[----:B------:R-:W-:Y:S01]  /*18b0*/  ISETP.GE.AND P6, PT, R3, RZ, PT ;  /* 0x000000ff0300720c */ /* 0x000fe20003fc6270 */
[----:B------:R-:W-:Y:S01]  /*18c0*/  IMAD.MOV.U32 R19, RZ, RZ, R0 ;  /* 0x000000ffff137224 */ /* 0x000fe200078e0000 */
[----:B------:R-:W-:Y:S01]  /*18d0*/  IABS R3, R3 ;  /* 0x0000000300037213 */ /* 0x000fe20000000000 */
[----:B------:R-:W-:Y:S01]  /*18e0*/  IMAD.MOV.U32 R21, RZ, RZ, R2 ;  /* 0x000000ffff157224 */ /* 0x000fe200078e0002 */
[----:B------:R-:W-:Y:S01]  /*18f0*/  IABS R0, R25 ;  /* 0x0000001900007213 */ /* 0x000fe20000000000 */
[----:B------:R-:W-:Y:S01]  /*1900*/  @!P2 IMAD.MOV R19, RZ, RZ, -R19 ;  /* 0x000000ffff13a224 */ /* 0x000fe200078e0a13 */
[----:B------:R-:W-:Y:S01]  /*1910*/  ISETP.GE.AND P2, PT, R25, RZ, PT ;  /* 0x000000ff1900720c */ /* 0x000fe20003f46270 */
[----:B------:R-:W-:Y:S01]  /*1920*/  @!P5 IMAD.IADD R28, R28, 0x1, -R5 ;  /* 0x000000011c1cd824 */ /* 0x000fe200078e0a05 */
[----:B------:R-:W-:Y:S01]  /*1930*/  IABS R32, R27 ;  /* 0x0000001b00207213 */ /* 0x000fe20000000000 */
[----:B------:R-:W-:-:S02]  /*1940*/  IMAD.MOV.U32 R25, RZ, RZ, R3 ;  /* 0x000000ffff197224 */ /* 0x000fc400078e0003 */
[----:B------:R-:W-:Y:S01]  /*1950*/  @!P1 IMAD.MOV R21, RZ, RZ, -R21 ;  /* 0x000000ffff159224 */ /* 0x000fe200078e0a15 */
[----:B------:R-:W-:Y:S01]  /*1960*/  ISETP.GE.AND P1, PT, R27, RZ, PT ;  /* 0x000000ff1b00720c */ /* 0x000fe20003f26270 */
[----:B------:R-:W-:Y:S01]  /*1970*/  @!P0 IMAD.IADD R30, R30, 0x1, -R5 ;  /* 0x000000011e1e8824 */ /* 0x000fe200078e0a05 */
[C---:B------:R-:W-:Y:S01]  /*1980*/  ISETP.GT.U32.AND P5, PT, R5.reuse, R28, PT ;  /* 0x0000001c0500720c */ /* 0x040fe20003fa4070 */
[----:B------:R-:W-:Y:S02]  /*1990*/  IMAD.MOV.U32 R27, RZ, RZ, R0 ;  /* 0x000000ffff1b7224 */ /* 0x000fe400078e0000 */
[----:B------:R-:W-:Y:S01]  /*19a0*/  IMAD.HI.U32 R0, R8, R25, RZ ;  /* 0x0000001908007227 */ /* 0x000fe200078e00ff */
[----:B------:R-:W-:-:S03]  /*19b0*/  ISETP.GT.U32.AND P0, PT, R5, R30, PT ;  /* 0x0000001e0500720c */ /* 0x000fc60003f04070 */
[----:B------:R-:W-:-:S04]  /*19c0*/  IMAD.HI.U32 R2, R8, R27, RZ ;  /* 0x0000001b08027227 */ /* 0x000fc800078e00ff */
[----:B------:R-:W-:Y:S02]  /*19d0*/  IMAD.MOV R0, RZ, RZ, -R0 ;  /* 0x000000ffff007224 */ /* 0x000fe400078e0a00 */
[----:B------:R-:W-:Y:S02]  /*19e0*/  IMAD.MOV R2, RZ, RZ, -R2 ;  /* 0x000000ffff027224 */ /* 0x000fe400078e0a02 */
[C---:B------:R-:W-:Y:S02]  /*19f0*/  IMAD R0, R5.reuse, R0, R25 ;  /* 0x0000000005007224 */ /* 0x040fe400078e0219 */
[C---:B------:R-:W-:Y:S02]  /*1a00*/  IMAD R2, R5.reuse, R2, R27 ;  /* 0x0000000205027224 */ /* 0x040fe400078e021b */
[--C-:B------:R-:W-:Y:S01]  /*1a10*/  @!P5 IMAD.IADD R28, R28, 0x1, -R5.reuse ;  /* 0x000000011c1cd824 */ /* 0x100fe200078e0a05 */
[C---:B------:R-:W-:Y:S01]  /*1a20*/  ISETP.GT.U32.AND P5, PT, R5.reuse, R0, PT ;  /* 0x000000000500720c */ /* 0x040fe20003fa4070 */
[----:B------:R-:W-:Y:S01]  /*1a30*/  @!P0 IMAD.IADD R30, R30, 0x1, -R5 ;  /* 0x000000011e1e8824 */ /* 0x000fe200078e0a05 */
[----:B------:R-:W-:Y:S01]  /*1a40*/  ISETP.GT.U32.AND P0, PT, R5, R2, PT ;  /* 0x000000020500720c */ /* 0x000fe20003f04070 */
[----:B------:R-:W-:-:S04]  /*1a50*/  IMAD.HI.U32 R3, R8, R32, RZ ;  /* 0x0000002008037227 */ /* 0x000fc800078e00ff */
[----:B------:R-:W-:Y:S02]  /*1a60*/  IMAD.MOV R3, RZ, RZ, -R3 ;  /* 0x000000ffff037224 */ /* 0x000fe400078e0a03 */
[----:B------:R-:W-:-:S04]  /*1a70*/  IMAD.HI.U32 R25, R8, R38, RZ ;  /* 0x0000002608197227 */ /* 0x000fc800078e00ff */
[--C-:B------:R-:W-:Y:S02]  /*1a80*/  @!P5 IMAD.IADD R0, R0, 0x1, -R5.reuse ;  /* 0x000000010000d824 */ /* 0x100fe400078e0a05 */
[----:B------:R-:W-:Y:S02]  /*1a90*/  @!P0 IMAD.IADD R2, R2, 0x1, -R5 ;  /* 0x0000000102028824 */ /* 0x000fe400078e0a05 */
[C---:B------:R-:W-:Y:S01]  /*1aa0*/  IMAD R32, R5.reuse, R3, R32 ;  /* 0x0000000305207224 */ /* 0x040fe200078e0220 */
[C---:B------:R-:W-:Y:S01]  /*1ab0*/  ISETP.GT.U32.AND P5, PT, R5.reuse, R0, PT ;  /* 0x000000000500720c */ /* 0x040fe20003fa4070 */
[----:B------:R-:W-:Y:S01]  /*1ac0*/  IMAD.HI.U32 R3, R8, R34, RZ ;  /* 0x0000002208037227 */ /* 0x000fe200078e00ff */
[----:B------:R-:W-:-:S03]  /*1ad0*/  ISETP.GT.U32.AND P0, PT, R5, R2, PT ;  /* 0x000000020500720c */ /* 0x000fc60003f04070 */
[----:B------:R-:W-:Y:S02]  /*1ae0*/  IMAD.MOV R3, RZ, RZ, -R3 ;  /* 0x000000ffff037224 */ /* 0x000fe400078e0a03 */
[----:B------:R-:W-:Y:S02]  /*1af0*/  IMAD.MOV R25, RZ, RZ, -R25 ;  /* 0x000000ffff197224 */ /* 0x000fe400078e0a19 */
[----:B------:R-:W-:Y:S02]  /*1b00*/  IMAD R34, R5, R3, R34 ;  /* 0x0000000305227224 */ /* 0x000fe400078e0222 */
[----:B------:R-:W-:-:S04]  /*1b10*/  IMAD.HI.U32 R3, R8, R36, RZ ;  /* 0x0000002408037227 */ /* 0x000fc800078e00ff */
[--C-:B------:R-:W-:Y:S01]  /*1b20*/  @!P5 IMAD.IADD R0, R0, 0x1, -R5.reuse ;  /* 0x000000010000d824 */ /* 0x100fe200078e0a05 */
[C---:B------:R-:W-:Y:S01]  /*1b30*/  ISETP.GT.U32.AND P5, PT, R5.reuse, R32, PT ;  /* 0x000000200500720c */ /* 0x040fe20003fa4070 */
[----:B------:R-:W-:Y:S01]  /*1b40*/  @!P0 IMAD.IADD R2, R2, 0x1, -R5 ;  /* 0x0000000102028824 */ /* 0x000fe200078e0a05 */
[C---:B------:R-:W-:Y:S01]  /*1b50*/  ISETP.GT.U32.AND P0, PT, R5.reuse, R34, PT ;  /* 0x000000220500720c */ /* 0x040fe20003f04070 */
[----:B------:R-:W-:Y:S02]  /*1b60*/  IMAD.MOV R27, RZ, RZ, -R3 ;  /* 0x000000ffff1b7224 */ /* 0x000fe400078e0a03 */
[C---:B------:R-:W-:Y:S02]  /*1b70*/  IMAD R38, R5.reuse, R25, R38 ;  /* 0x0000001905267224 */ /* 0x040fe400078e0226 */
[----:B------:R-:W-:Y:S02]  /*1b80*/  IMAD R36, R5, R27, R36 ;  /* 0x0000001b05247224 */ /* 0x000fe400078e0224 */
[----:B------:R-:W-:-:S04]  /*1b90*/  IMAD.HI.U32 R3, R8, R40, RZ ;  /* 0x0000002808037227 */ /* 0x000fc800078e00ff */
[--C-:B------:R-:W-:Y:S01]  /*1ba0*/  @!P5 IMAD.IADD R32, R32, 0x1, -R5.reuse ;  /* 0x000000012020d824 */ /* 0x100fe200078e0a05 */
[C---:B------:R-:W-:Y:S01]  /*1bb0*/  ISETP.GT.U32.AND P5, PT, R5.reuse, R36, PT ;  /* 0x000000240500720c */ /* 0x040fe20003fa4070 */
[----:B------:R-:W-:Y:S01]  /*1bc0*/  @!P0 IMAD.IADD R34, R34, 0x1, -R5 ;  /* 0x0000000122228824 */ /* 0x000fe200078e0a05 */
[----:B------:R-:W-:Y:S01]  /*1bd0*/  ISETP.GT.U32.AND P0, PT, R5, R38, PT ;  /* 0x000000260500720c */ /* 0x000fe20003f04070 */
[----:B------:R-:W-:Y:S02]  /*1be0*/  IMAD.MOV R27, RZ, RZ, -R3 ;  /* 0x000000ffff1b7224 */ /* 0x000fe400078e0a03 */
[----:B------:R-:W-:-:S04]  /*1bf0*/  IMAD.HI.U32 R3, R8, R42, RZ ;  /* 0x0000002a08037227 */ /* 0x000fc800078e00ff */
[C---:B------:R-:W-:Y:S02]  /*1c00*/  IMAD R40, R5.reuse, R27, R40 ;  /* 0x0000001b05287224 */ /* 0x040fe400078e0228 */
[----:B------:R-:W-:Y:S02]  /*1c10*/  IMAD.MOV R3, RZ, RZ, -R3 ;  /* 0x000000ffff037224 */ /* 0x000fe400078e0a03 */
[----:B------:R-:W-:Y:S01]  /*1c20*/  @!P5 IMAD.IADD R36, R36, 0x1, -R5 ;  /* 0x000000012424d824 */ /* 0x000fe200078e0a05 */
[C---:B------:R-:W-:Y:S01]  /*1c30*/  ISETP.GT.U32.AND P5, PT, R5.reuse, R40, PT ;  /* 0x000000280500720c */ /* 0x040fe20003fa4070 */
[----:B------:R-:W-:Y:S02]  /*1c40*/  IMAD R42, R5, R3, R42 ;  /* 0x00000003052a7224 */ /* 0x000fe400078e022a */
[----:B------:R-:W-:-:S04]  /*1c50*/  IMAD.HI.U32 R3, R8, R44, RZ ;  /* 0x0000002c08037227 */ /* 0x000fc800078e00ff */
[----:B------:R-:W-:Y:S01]  /*1c60*/  @!P0 IMAD.IADD R38, R38, 0x1, -R5 ;  /* 0x0000000126268824 */ /* 0x000fe200078e0a05 */
[----:B------:R-:W-:Y:S01]  /*1c70*/  ISETP.GT.U32.AND P0, PT, R5, R42, PT ;  /* 0x0000002a0500720c */ /* 0x000fe20003f04070 */
[----:B------:R-:W-:Y:S02]  /*1c80*/  IMAD.MOV R3, RZ, RZ, -R3 ;  /* 0x000000ffff037224 */ /* 0x000fe400078e0a03 */
[----:B------:R-:W-:-:S04]  /*1c90*/  IMAD.HI.U32 R25, R8, R48, RZ ;  /* 0x0000003008197227 */ /* 0x000fc800078e00ff */
[----:B------:R-:W-:Y:S02]  /*1ca0*/  IMAD R44, R5, R3, R44 ;  /* 0x00000003052c7224 */ /* 0x000fe400078e022c */
[----:B------:R-:W-:-:S04]  /*1cb0*/  IMAD.HI.U32 R3, R8, R46, RZ ;  /* 0x0000002e08037227 */ /* 0x000fc800078e00ff */
[----:B------:R-:W-:Y:S01]  /*1cc0*/  @!P5 IMAD.IADD R40, R40, 0x1, -R5 ;  /* 0x000000012828d824 */ /* 0x000fe200078e0a05 */
[C---:B------:R-:W-:Y:S01]  /*1cd0*/  ISETP.GT.U32.AND P5, PT, R5.reuse, R34, PT ;  /* 0x000000220500720c */ /* 0x040fe20003fa4070 */
[----:B------:R-:W-:Y:S02]  /*1ce0*/  IMAD.MOV R3, RZ, RZ, -R3 ;  /* 0x000000ffff037224 */ /* 0x000fe400078e0a03 */
[----:B------:R-:W-:Y:S01]  /*1cf0*/  @!P3 IMAD.MOV R28, RZ, RZ, -R28 ;  /* 0x000000ffff1cb224 */ /* 0x000fe200078e0a1c */
[C---:B------:R-:W-:Y:S01]  /*1d00*/  ISETP.GT.U32.AND P3, PT, R5.reuse, R32, PT ;  /* 0x000000200500720c */ /* 0x040fe20003f64070 */
[----:B------:R-:W-:Y:S01]  /*1d10*/  @!P4 IMAD.MOV R30, RZ, RZ, -R30 ;  /* 0x000000ffff1ec224 */ /* 0x000fe200078e0a1e */
[----:B------:R-:W-:Y:S01]  /*1d20*/  ISETP.GT.U32.AND P4, PT, R5, R36, PT ;  /* 0x000000240500720c */ /* 0x000fe20003f84070 */
[----:B------:R-:W-:-:S04]  /*1d30*/  IMAD.HI.U32 R27, R8, R50, RZ ;  /* 0x00000032081b7227 */ /* 0x000fc800078e00ff */
[----:B------:R-:W-:Y:S02]  /*1d40*/  IMAD.MOV R25, RZ, RZ, -R25 ;  /* 0x000000ffff197224 */ /* 0x000fe400078e0a19 */
[----:B------:R-:W-:Y:S01]  /*1d50*/  @!P0 IMAD.IADD R42, R42, 0x1, -R5 ;  /* 0x000000012a2a8824 */ /* 0x000fe200078e0a05 */
[C---:B------:R-:W-:Y:S01]  /*1d60*/  ISETP.GT.U32.AND P0, PT, R5.reuse, R38, PT ;  /* 0x000000260500720c */ /* 0x040fe20003f04070 */
[----:B------:R-:W-:Y:S02]  /*1d70*/  IMAD R46, R5, R3, R46 ;  /* 0x00000003052e7224 */ /* 0x000fe400078e022e */
[----:B------:R-:W-:-:S04]  /*1d80*/  IMAD.HI.U32 R3, R8, R54, RZ ;  /* 0x0000003608037227 */ /* 0x000fc800078e00ff */
[----:B------:R-:W-:Y:S02]  /*1d90*/  IMAD.MOV R27, RZ, RZ, -R27 ;  /* 0x000000ffff1b7224 */ /* 0x000fe400078e0a1b */
[C---:B------:R-:W-:Y:S02]  /*1da0*/  IMAD R48, R5.reuse, R25, R48 ;  /* 0x0000001905307224 */ /* 0x040fe400078e0230 */
[----:B------:R-:W-:Y:S01]  /*1db0*/  IMAD.MOV.U32 R25, RZ, RZ, R0 ;  /* 0x000000ffff197224 */ /* 0x000fe200078e0000 */
[----:B------:R-:W-:Y:S01]  /*1dc0*/  SHF.R.S32.HI R0, RZ, 0x6, R88 ;  /* 0x00000006ff007819 */ /* 0x000fe20000011458 */
[----:B------:R-:W-:Y:S02]  /*1dd0*/  IMAD.MOV R3, RZ, RZ, -R3 ;  /* 0x000000ffff037224 */ /* 0x000fe400078e0a03 */
[C---:B------:R-:W-:Y:S01]  /*1de0*/  IMAD R50, R5.reuse, R27, R50 ;  /* 0x0000001b05327224 */ /* 0x040fe200078e0232 */
[----:B------:R-:W-:Y:S01]  /*1df0*/  SGXT R0, R0, 0x1 ;  /* 0x000000010000781a */ /* 0x000fe20000000200 */
[----:B------:R-:W-:Y:S01]  /*1e00*/  IMAD.MOV.U32 R27, RZ, RZ, R2 ;  /* 0x000000ffff1b7224 */ /* 0x000fe200078e0002 */
[C---:B------:R-:W-:Y:S01]  /*1e10*/  LOP3.LUT R2, R88.reuse, 0x40, RZ, 0xc0, !PT ;  /* 0x0000004058027812 */ /* 0x040fe200078ec0ff */
[----:B------:R-:W-:Y:S01]  /*1e20*/  @!P6 IMAD.MOV R25, RZ, RZ, -R25 ;  /* 0x000000ffff19e224 */ /* 0x000fe200078e0a19 */
[C---:B------:R-:W-:Y:S01]  /*1e30*/  ISETP.GT.U32.AND P6, PT, R5.reuse, R42, PT ;  /* 0x0000002a0500720c */ /* 0x040fe20003fc4070 */
[C---:B------:R-:W-:Y:S01]  /*1e40*/  IMAD R54, R5.reuse, R3, R54 ;  /* 0x0000000305367224 */ /* 0x040fe200078e0236 */
[----:B------:R-:W-:Y:S01]  /*1e50*/  LOP3.LUT R3, R88, 0x3f, RZ, 0xc0, !PT ;  /* 0x0000003f58037812 */ /* 0x000fe200078ec0ff */
[----:B------:R-:W-:Y:S01]  /*1e60*/  @!P5 IMAD.IADD R34, R34, 0x1, -R5 ;  /* 0x000000012222d824 */ /* 0x000fe200078e0a05 */
[----:B------:R-:W-:Y:S01]  /*1e70*/  ISETP.GT.U32.AND P5, PT, R5, R46, PT ;  /* 0x0000002e0500720c */ /* 0x000fe20003fa4070 */
[----:B------:R-:W-:-:S04]  /*1e80*/  IMAD.HI.U32 R8, R8, R52, RZ ;  /* 0x0000003408087227 */ /* 0x000fc800078e00ff */
[----:B------:R-:W-:Y:S01]  /*1e90*/  @!P2 IMAD.MOV R27, RZ, RZ, -R27 ;  /* 0x000000ffff1ba224 */ /* 0x000fe200078e0a1b */
[C---:B------:R-:W-:Y:S01]  /*1ea0*/  ISETP.GT.U32.AND P2, PT, R5.reuse, R40, PT ;  /* 0x000000280500720c */ /* 0x040fe20003f44070 */
[--C-:B------:R-:W-:Y:S01]  /*1eb0*/  @!P3 IMAD.IADD R32, R32, 0x1, -R5.reuse ;  /* 0x000000012020b824 */ /* 0x100fe200078e0a05 */
[C---:B------:R-:W-:Y:S01]  /*1ec0*/  ISETP.GT.U32.AND P3, PT, R5.reuse, R44, PT ;  /* 0x0000002c0500720c */ /* 0x040fe20003f64070 */
[--C-:B------:R-:W-:Y:S01]  /*1ed0*/  @!P4 IMAD.IADD R36, R36, 0x1, -R5.reuse ;  /* 0x000000012424c824 */ /* 0x100fe200078e0a05 */
[C---:B------:R-:W-:Y:S01]  /*1ee0*/  ISETP.GT.U32.AND P4, PT, R5.reuse, R48, PT ;  /* 0x000000300500720c */ /* 0x040fe20003f84070 */
[--C-:B------:R-:W-:Y:S01]  /*1ef0*/  @!P0 IMAD.IADD R38, R38, 0x1, -R5.reuse ;  /* 0x0000000126268824 */ /* 0x100fe200078e0a05 */
[C---:B------:R-:W-:Y:S01]  /*1f00*/  ISETP.GT.U32.AND P0, PT, R5.reuse, R54, PT ;  /* 0x000000360500720c */ /* 0x040fe20003f04070 */
[----:B------:R-:W-:Y:S02]  /*1f10*/  IMAD.MOV R8, RZ, RZ, -R8 ;  /* 0x000000ffff087224 */ /* 0x000fe400078e0a08 */
[--C-:B------:R-:W-:Y:S01]  /*1f20*/  @!P6 IMAD.IADD R42, R42, 0x1, -R5.reuse ;  /* 0x000000012a2ae824 */ /* 0x100fe200078e0a05 */
[C---:B------:R-:W-:Y:S01]  /*1f30*/  ISETP.GT.U32.AND P6, PT, R5.reuse, R50, PT ;  /* 0x000000320500720c */ /* 0x040fe20003fc4070 */
[----:B------:R-:W-:Y:S01]  /*1f40*/  IMAD R52, R5, R8, R52 ;  /* 0x0000000805347224 */ /* 0x000fe200078e0234 */
[----:B------:R-:W-:Y:S01]  /*1f50*/  LOP3.LUT R8, RZ, R23, RZ, 0x33, !PT ;  /* 0x00000017ff087212 */ /* 0x000fe200078e33ff */
[----:B------:R-:W-:-:S02]  /*1f60*/  @!P5 IMAD.IADD R46, R46, 0x1, -R5 ;  /* 0x000000012e2ed824 */ /* 0x000fc400078e0a05 */
[--C-:B------:R-:W-:Y:S01]  /*1f70*/  @!P2 IMAD.IADD R40, R40, 0x1, -R5.reuse ;  /* 0x000000012828a824 */ /* 0x100fe200078e0a05 */
[----:B------:R-:W-:Y:S01]  /*1f80*/  ISETP.GT.U32.AND P5, PT, R5, R52, PT ;  /* 0x000000340500720c */ /* 0x000fe20003fa4070 */
[--C-:B------:R-:W-:Y:S01]  /*1f90*/  @!P3 IMAD.IADD R44, R44, 0x1, -R5.reuse ;  /* 0x000000012c2cb824 */ /* 0x100fe200078e0a05 */
[----:B------:R-:W-:Y:S01]  /*1fa0*/  ISETP.GE.AND P2, PT, R29, RZ, PT ;  /* 0x000000ff1d00720c */ /* 0x000fe20003f46270 */
[--C-:B------:R-:W-:Y:S01]  /*1fb0*/  @!P4 IMAD.IADD R48, R48, 0x1, -R5.reuse ;  /* 0x000000013030c824 */ /* 0x100fe200078e0a05 */
[----:B------:R-:W-:Y:S01]  /*1fc0*/  ISETP.GE.AND P3, PT, R33, RZ, PT ;  /* 0x000000ff2100720c */ /* 0x000fe20003f66270 */
[--C-:B------:R-:W-:Y:S01]  /*1fd0*/  @!P0 IMAD.IADD R54, R54, 0x1, -R5.reuse ;  /* 0x0000000136368824 */ /* 0x100fe200078e0a05 */
[----:B------:R-:W-:Y:S01]  /*1fe0*/  ISETP.GE.AND P4, PT, R35, RZ, PT ;  /* 0x000000ff2300720c */ /* 0x000fe20003f86270 */
[----:B------:R-:W-:Y:S01]  /*1ff0*/  @!P1 IMAD.MOV R32, RZ, RZ, -R32 ;  /* 0x000000ffff209224 */ /* 0x000fe200078e0a20 */
[----:B------:R-:W-:Y:S01]  /*2000*/  ISETP.GE.AND P0, PT, R37, RZ, PT ;  /* 0x000000ff2500720c */ /* 0x000fe20003f06270 */
[--C-:B------:R-:W-:Y:S01]  /*2010*/  @!P6 IMAD.IADD R50, R50, 0x1, -R5.reuse ;  /* 0x000000013232e824 */ /* 0x100fe200078e0a05 */
[----:B------:R-:W-:Y:S01]  /*2020*/  ISETP.GT.U32.AND P1, PT, R5, R44, PT ;  /* 0x0000002c0500720c */ /* 0x000fe20003f24070 */
[----:B------:R-:W-:Y:S01]  /*2030*/  IMAD.SHL.U32 R29, R3, 0x2, RZ ;  /* 0x00000002031d7824 */ /* 0x000fe200078e00ff */
[----:B------:R-:W-:Y:S01]  /*2040*/  ISETP.GE.AND P6, PT, R39, RZ, PT ;  /* 0x000000ff2700720c */ /* 0x000fe20003fc6270 */
[--C-:B------:R-:W-:Y:S01]  /*2050*/  @!P5 IMAD.IADD R52, R52, 0x1, -R5.reuse ;  /* 0x000000013434d824 */ /* 0x100fe200078e0a05 */
[C---:B------:R-:W-:Y:S01]  /*2060*/  ISETP.GT.U32.AND P5, PT, R5.reuse, R50, PT ;  /* 0x000000320500720c */ /* 0x040fe20003fa4070 */
[----:B------:R-:W-:Y:S01]  /*2070*/  @!P2 IMAD.MOV R34, RZ, RZ, -R34 ;  /* 0x000000ffff22a224 */ /* 0x000fe200078e0a22 */
[C---:B------:R-:W-:Y:S01]  /*2080*/  ISETP.GT.U32.AND P2, PT, R5.reuse, R46, PT ;  /* 0x0000002e0500720c */ /* 0x040fe20003f44070 */
[----:B------:R-:W-:Y:S01]  /*2090*/  @!P3 IMAD.MOV R36, RZ, RZ, -R36 ;  /* 0x000000ffff24b224 */ /* 0x000fe200078e0a24 */
[C---:B------:R-:W-:Y:S01]  /*20a0*/  ISETP.GT.U32.AND P3, PT, R5.reuse, R48, PT ;  /* 0x000000300500720c */ /* 0x040fe20003f64070 */
[----:B------:R-:W-:Y:S01]  /*20b0*/  @!P4 IMAD.MOV R38, RZ, RZ, -R38 ;  /* 0x000000ffff26c224 */ /* 0x000fe200078e0a26 */
[C---:B------:R-:W-:Y:S01]  /*20c0*/  ISETP.GT.U32.AND P4, PT, R5.reuse, R54, PT ;  /* 0x000000360500720c */ /* 0x040fe20003f84070 */
[----:B------:R-:W-:Y:S01]  /*20d0*/  @!P0 IMAD.MOV R40, RZ, RZ, -R40 ;  /* 0x000000ffff288224 */ /* 0x000fe200078e0a28 */
[----:B------:R-:W-:Y:S01]  /*20e0*/  ISETP.GT.U32.AND P0, PT, R5, R52, PT ;  /* 0x000000340500720c */ /* 0x000fe20003f04070 */
[--C-:B------:R-:W-:Y:S01]  /*20f0*/  @!P1 IMAD.IADD R44, R44, 0x1, -R5.reuse ;  /* 0x000000012c2c9824 */ /* 0x100fe200078e0a05 */
[----:B------:R-:W-:Y:S01]  /*2100*/  ISETP.GE.AND P1, PT, R41, RZ, PT ;  /* 0x000000ff2900720c */ /* 0x000fe20003f26270 */
[----:B------:R-:W-:Y:S01]  /*2110*/  @!P6 IMAD.MOV R42, RZ, RZ, -R42 ;  /* 0x000000ffff2ae224 */ /* 0x000fe200078e0a2a */
[----:B------:R-:W-:Y:S01]  /*2120*/  ISETP.GE.AND P6, PT, R31, RZ, PT ;  /* 0x000000ff1f00720c */ /* 0x000fe20003fc6270 */
[--C-:B------:R-:W-:Y:S01]  /*2130*/  @!P5 IMAD.IADD R50, R50, 0x1, -R5.reuse ;  /* 0x000000013232d824 */ /* 0x100fe200078e0a05 */
[----:B------:R-:W-:Y:S01]  /*2140*/  ISETP.GE.AND P5, PT, R49, RZ, PT ;  /* 0x000000ff3100720c */ /* 0x000fe20003fa6270 */
[--C-:B------:R-:W-:Y:S01]  /*2150*/  @!P2 IMAD.IADD R46, R46, 0x1, -R5.reuse ;  /* 0x000000012e2ea824 */ /* 0x100fe200078e0a05 */
[----:B------:R-:W-:Y:S01]  /*2160*/  ISETP.GE.AND P2, PT, R43, RZ, PT ;  /* 0x000000ff2b00720c */ /* 0x000fe20003f46270 */
[--C-:B------:R-:W-:Y:S01]  /*2170*/  @!P3 IMAD.IADD R48, R48, 0x1, -R5.reuse ;  /* 0x000000013030b824 */ /* 0x100fe200078e0a05 */
[----:B------:R-:W-:Y:S01]  /*2180*/  ISETP.GE.AND P3, PT, R45, RZ, PT ;  /* 0x000000ff2d00720c */ /* 0x000fe20003f66270 */
[--C-:B------:R-:W-:Y:S01]  /*2190*/  @!P4 IMAD.IADD R54, R54, 0x1, -R5.reuse ;  /* 0x000000013636c824 */ /* 0x100fe200078e0a05 */
[----:B------:R-:W-:Y:S01]  /*21a0*/  ISETP.GE.AND P4, PT, R47, RZ, PT ;  /* 0x000000ff2f00720c */ /* 0x000fe20003f86270 */
[----:B------:R-:W-:Y:S01]  /*21b0*/  @!P0 IMAD.IADD R52, R52, 0x1, -R5 ;  /* 0x0000000134348824 */ /* 0x000fe200078e0a05 */
[----:B------:R-:W-:Y:S01]  /*21c0*/  ISETP.NE.AND P0, PT, R23, RZ, PT ;  /* 0x000000ff1700720c */ /* 0x000fe20003f05270 */
[----:B------:R-:W-:Y:S01]  /*21d0*/  @!P1 IMAD.MOV R44, RZ, RZ, -R44 ;  /* 0x000000ffff2c9224 */ /* 0x000fe200078e0a2c */
[----:B------:R-:W-:Y:S01]  /*21e0*/  LEA R148, P1, R7, UR6, 0x1 ;  /* 0x0000000607947c11 */ /* 0x000fe2000f8208ff */
[----:B------:R-:W-:Y:S01]  /*21f0*/  @!P6 IMAD.MOV R54, RZ, RZ, -R54 ;  /* 0x000000ffff36e224 */ /* 0x000fe200078e0a36 */
[C---:B------:R-:W-:Y:S01]  /*2200*/  SEL R9, R8.reuse, R9, !P0 ;  /* 0x0000000908097207 */ /* 0x040fe20004000000 */
[----:B------:R-:W-:Y:S01]  /*2210*/  @!P5 IMAD.MOV R52, RZ, RZ, -R52 ;  /* 0x000000ffff34d224 */ /* 0x000fe200078e0a34 */
[C---:B------:R-:W-:Y:S01]  /*2220*/  SEL R10, R8.reuse, R10, !P0 ;  /* 0x0000000a080a7207 */ /* 0x040fe20004000000 */
[----:B------:R-:W-:Y:S01]  /*2230*/  @!P2 IMAD.MOV R46, RZ, RZ, -R46 ;  /* 0x000000ffff2ea224 */ /* 0x000fe200078e0a2e */
[C---:B------:R-:W-:Y:S01]  /*2240*/  SEL R12, R8.reuse, R12, !P0 ;  /* 0x0000000c080c7207 */ /* 0x040fe20004000000 */
[----:B------:R-:W-:Y:S01]  /*2250*/  IMAD R9, R9, UR4, RZ ;  /* 0x0000000409097c24 */ /* 0x000fe2000f8e02ff */
[----:B------:R-:W-:Y:S01]  /*2260*/  SEL R11, R8, R11, !P0 ;  /* 0x0000000b080b7207 */ /* 0x000fe20004000000 */
[----:B------:R-:W-:Y:S01]  /*2270*/  IMAD R10, R10, UR4, RZ ;  /* 0x000000040a0a7c24 */ /* 0x000fe2000f8e02ff */
[----:B------:R-:W-:Y:S01]  /*2280*/  SEL R14, R8, R14, !P0 ;  /* 0x0000000e080e7207 */ /* 0x000fe20004000000 */
[----:B------:R-:W-:Y:S01]  /*2290*/  IMAD R12, R12, UR4, RZ ;  /* 0x000000040c0c7c24 */ /* 0x000fe2000f8e02ff */
[C---:B------:R-:W-:Y:S01]  /*22a0*/  SEL R13, R8.reuse, R13, !P0 ;  /* 0x0000000d080d7207 */ /* 0x040fe20004000000 */
[----:B------:R-:W-:Y:S01]  /*22b0*/  IMAD R11, R11, UR4, RZ ;  /* 0x000000040b0b7c24 */ /* 0x000fe2000f8e02ff */
[C---:B------:R-:W-:Y:S01]  /*22c0*/  SEL R16, R8.reuse, R16, !P0 ;  /* 0x0000001008107207 */ /* 0x040fe20004000000 */
[----:B------:R-:W-:Y:S01]  /*22d0*/  @!P3 IMAD.MOV R48, RZ, RZ, -R48 ;  /* 0x000000ffff30b224 */ /* 0x000fe200078e0a30 */
[C---:B------:R-:W-:Y:S01]  /*22e0*/  SEL R18, R8.reuse, R18, !P0 ;  /* 0x0000001208127207 */ /* 0x040fe20004000000 */
[----:B------:R-:W-:Y:S01]  /*22f0*/  @!P4 IMAD.MOV R50, RZ, RZ, -R50 ;  /* 0x000000ffff32c224 */ /* 0x000fe200078e0a32 */
[----:B------:R-:W-:Y:S01]  /*2300*/  SEL R20, R8, R20, !P0 ;  /* 0x0000001408147207 */ /* 0x000fe20004000000 */
[----:B------:R-:W-:Y:S01]  /*2310*/  IMAD R14, R14, UR4, RZ ;  /* 0x000000040e0e7c24 */ /* 0x000fe2000f8e02ff */
[C---:B------:R-:W-:Y:S01]  /*2320*/  SEL R15, R8.reuse, R15, !P0 ;  /* 0x0000000f080f7207 */ /* 0x040fe20004000000 */
[----:B------:R-:W-:Y:S01]  /*2330*/  IMAD R13, R13, UR4, RZ ;  /* 0x000000040d0d7c24 */ /* 0x000fe2000f8e02ff */
[----:B------:R-:W-:Y:S01]  /*2340*/  SEL R17, R8, R17, !P0 ;  /* 0x0000001108117207 */ /* 0x000fe20004000000 */
[----:B------:R-:W-:Y:S01]  /*2350*/  IMAD R16, R16, UR4, RZ ;  /* 0x0000000410107c24 */ /* 0x000fe2000f8e02ff */
[----:B------:R-:W-:Y:S01]  /*2360*/  LEA.HI.X.SX32 R149, R7, UR7, 0x1, P1 ;  /* 0x0000000707957c11 */ /* 0x000fe200088f0eff */
[----:B------:R-:W-:Y:S01]  /*2370*/  ULDC.64 UR6, c[0x0][0x218] ;  /* 0x0000860000067ab9 */ /* 0x000fe20000000a00 */
[----:B------:R-:W-:Y:S01]  /*2380*/  SEL R22, R8, R22, !P0 ;  /* 0x0000001608167207 */ /* 0x000fe20004000000 */
[----:B------:R-:W-:Y:S01]  /*2390*/  IMAD R18, R18, UR4, RZ ;  /* 0x0000000412127c24 */ /* 0x000fe2000f8e02ff */
[----:B------:R-:W-:Y:S01]  /*23a0*/  SEL R24, R8, R24, !P0 ;  /* 0x0000001808187207 */ /* 0x000fe20004000000 */
[----:B------:R-:W-:Y:S01]  /*23b0*/  IMAD R20, R20, UR4, RZ ;  /* 0x0000000414147c24 */ /* 0x000fe2000f8e02ff */
[C---:B------:R-:W-:Y:S01]  /*23c0*/  SEL R19, R8.reuse, R19, !P0 ;  /* 0x0000001308137207 */ /* 0x040fe20004000000 */
[----:B------:R-:W-:Y:S01]  /*23d0*/  IMAD R15, R15, UR4, RZ ;  /* 0x000000040f0f7c24 */ /* 0x000fe2000f8e02ff */
[C---:B------:R-:W-:Y:S01]  /*23e0*/  SEL R21, R8.reuse, R21, !P0 ;  /* 0x0000001508157207 */ /* 0x040fe20004000000 */
[----:B------:R-:W-:Y:S01]  /*23f0*/  IMAD R17, R17, UR4, RZ ;  /* 0x0000000411117c24 */ /* 0x000fe2000f8e02ff */
[----:B------:R-:W-:Y:S01]  /*2400*/  SEL R26, R8, R26, !P0 ;  /* 0x0000001a081a7207 */ /* 0x000fe20004000000 */
[----:B------:R-:W-:Y:S01]  /*2410*/  IMAD R22, R22, UR4, RZ ;  /* 0x0000000416167c24 */ /* 0x000fe2000f8e02ff */
[----:B------:R-:W-:Y:S01]  /*2420*/  SEL R28, R8, R28, !P0 ;  /* 0x0000001c081c7207 */ /* 0x000fe20004000000 */
[----:B------:R-:W-:Y:S01]  /*2430*/  IMAD R24, R24, UR4, RZ ;  /* 0x0000000418187c24 */ /* 0x000fe2000f8e02ff */
[----:B------:R-:W-:Y:S01]  /*2440*/  SEL R30, R8, R30, !P0 ;  /* 0x0000001e081e7207 */ /* 0x000fe20004000000 */
[----:B------:R-:W-:Y:S01]  /*2450*/  IMAD R19, R19, UR4, RZ ;  /* 0x0000000413137c24 */ /* 0x000fe2000f8e02ff */
[----:B------:R-:W-:Y:S01]  /*2460*/  LEA R214, P4, R9, UR6, 0x1 ;  /* 0x0000000609d67c11 */ /* 0x000fe2000f8808ff */
[----:B------:R-:W-:Y:S01]  /*2470*/  IMAD R21, R21, UR4, RZ ;  /* 0x0000000415157c24 */ /* 0x000fe2000f8e02ff */
[----:B------:R-:W-:Y:S01]  /*2480*/  LEA R211, P3, R10, UR6, 0x1 ;  /* 0x000000060ad37c11 */ /* 0x000fe2000f8608ff */
[----:B------:R-:W-:Y:S01]  /*2490*/  IMAD R26, R26, UR4, RZ ;  /* 0x000000041a1a7c24 */ /* 0x000fe2000f8e02ff */
[----:B------:R-:W-:Y:S01]  /*24a0*/  LEA R209, P2, R12, UR6, 0x1 ;  /* 0x000000060cd17c11 */ /* 0x000fe2000f8408ff */
[----:B------:R-:W-:Y:S01]  /*24b0*/  IMAD R28, R28, UR4, RZ ;  /* 0x000000041c1c7c24 */ /* 0x000fe2000f8e02ff */
[----:B------:R-:W-:Y:S01]  /*24c0*/  LEA R205, P1, R11, UR6, 0x1 ;  /* 0x000000060bcd7c11 */ /* 0x000fe2000f8208ff */
[----:B------:R-:W-:Y:S01]  /*24d0*/  IMAD R30, R30, UR4, RZ ;  /* 0x000000041e1e7c24 */ /* 0x000fe2000f8e02ff */
[C---:B------:R-:W-:Y:S01]  /*24e0*/  SEL R25, R8.reuse, R25, !P0 ;  /* 0x0000001908197207 */ /* 0x040fe20004000000 */
[----:B------:R-:W-:Y:S01]  /*24f0*/  IMAD.U32 R5, RZ, RZ, UR8 ;  /* 0x00000008ff057e24 */ /* 0x000fe2000f8e00ff */
[C---:B------:R-:W-:Y:S01]  /*2500*/  SEL R27, R8.reuse, R27, !P0 ;  /* 0x0000001b081b7207 */ /* 0x040fe20004000000 */
[----:B------:R-:W-:Y:S01]  /*2510*/  UIADD3 UR8, UP0, UR13, 0x80, URZ ;  /* 0x000000800d087890 */ /* 0x000fe2000ff1e03f */
        /* <DEDUP_REMOVED lines=24> */
[----:B------:R-:W-:Y:S01]  /*26a0*/  LEA.HI.X.SX32 R213, R9, UR7, 0x1, P4 ;  /* 0x0000000709d57c11 */ /* 0x000fe2000a0f0eff */
[----:B------:R-:W-:Y:S01]  /*26b0*/  IMAD R52, R52, UR4, RZ ;  /* 0x0000000434347c24 */ /* 0x000fe2000f8e02ff */
[----:B------:R-:W-:Y:S01]  /*26c0*/  LEA.HI.X.SX32 R210, R10, UR7, 0x1, P3 ;  /* 0x000000070ad27c11 */ /* 0x000fe200098f0eff */
[----:B------:R-:W-:Y:S01]  /*26d0*/  IMAD R8, R8, UR4, RZ ;  /* 0x0000000408087c24 */ /* 0x000fe2000f8e02ff */
[----:B------:R-:W-:Y:S01]  /*26e0*/  LEA.HI.X.SX32 R208, R12, UR7, 0x1, P2 ;  /* 0x000000070cd07c11 */ /* 0x000fe200090f0eff */
[----:B------:R-:W-:Y:S01]  /*26f0*/  UMOV UR4, URZ ;  /* 0x0000003f00047c82 */ /* 0x000fe20008000000 */
[----:B------:R-:W-:Y:S01]  /*2700*/  LEA.HI.X.SX32 R204, R11, UR7, 0x1, P1 ;  /* 0x000000070bcc7c11 */ /* 0x000fe200088f0eff */
[----:B------:R-:W-:Y:S01]  /*2710*/  UIADD3.X UR9, UR4, 0x40000040, URZ, UP0, !UPT ;  /* 0x4000004004097890 */ /* 0x000fe200087fe43f */
[----:B------:R-:W-:Y:S01]  /*2720*/  LEA R203, P0, R14, UR6, 0x1 ;  /* 0x000000060ecb7c11 */ /* 0x000fe2000f8008ff */
[----:B------:R-:W-:Y:S01]  /*2730*/  IMAD R2, R2, 0x80, R29 ;  /* 0x0000008002027824 */ /* 0x000fe200078e021d */
[----:B------:R-:W-:Y:S01]  /*2740*/  LEA R200, P6, R13, UR6, 0x1 ;  /* 0x000000060dc87c11 */ /* 0x000fe2000f8c08ff */
[----:B-1----:R-:W-:Y:S01]  /*2750*/  IMAD R198, R3, R206, RZ ;  /* 0x000000ce03c67224 */ /* 0x002fe200078e02ff */
[----:B------:R-:W-:Y:S01]  /*2760*/  LEA R197, P5, R16, UR6, 0x1 ;  /* 0x0000000610c57c11 */ /* 0x000fe2000f8a08ff */
[----:B------:R-:W-:Y:S01]  /*2770*/  IMAD R237, R230, 0x9, RZ ;  /* 0x00000009e6ed7824 */ /* 0x000fe200078e02ff */
[----:B------:R-:W-:Y:S01]  /*2780*/  LEA R195, P4, R18, UR6, 0x1 ;  /* 0x0000000612c37c11 */ /* 0x000fe2000f8808ff */
[----:B------:R-:W-:Y:S01]  /*2790*/  IMAD.SHL.U32 R236, R230, 0x8, RZ ;  /* 0x00000008e6ec7824 */ /* 0x000fe200078e00ff */
[----:B------:R-:W-:Y:S01]  /*27a0*/  LEA R175, P3, R20, UR6, 0x1 ;  /* 0x0000000614af7c11 */ /* 0x000fe2000f8608ff */
[C---:B------:R-:W-:Y:S01]  /*27b0*/  IMAD R235, R230.reuse, 0x7, RZ ;  /* 0x00000007e6eb7824 */ /* 0x040fe200078e02ff */
[----:B------:R-:W-:Y:S01]  /*27c0*/  LEA R173, P2, R15, UR6, 0x1 ;  /* 0x000000060fad7c11 */ /* 0x000fe2000f8408ff */
[C---:B------:R-:W-:Y:S01]  /*27d0*/  IMAD R234, R230.reuse, 0x6, RZ ;  /* 0x00000006e6ea7824 */ /* 0x040fe200078e02ff */
[----:B------:R-:W-:Y:S01]  /*27e0*/  LEA R171, P1, R17, UR6, 0x1 ;  /* 0x0000000611ab7c11 */ /* 0x000fe2000f8208ff */
[----:B------:R-:W-:Y:S01]  /*27f0*/  IMAD R233, R230, 0x5, RZ ;  /* 0x00000005e6e97824 */ /* 0x000fe200078e02ff */
[----:B------:R-:W-:Y:S01]  /*2800*/  LEA.HI.X.SX32 R201, R14, UR7, 0x1, P0 ;  /* 0x000000070ec97c11 */ /* 0x000fe200080f0eff */
[C---:B------:R-:W-:Y:S01]  /*2810*/  IMAD.SHL.U32 R232, R230.reuse, 0x4, RZ ;  /* 0x00000004e6e87824 */ /* 0x040fe200078e00ff */
[----:B------:R-:W-:Y:S01]  /*2820*/  LEA.HI.X.SX32 R199, R13, UR7, 0x1, P6 ;  /* 0x000000070dc77c11 */ /* 0x000fe2000b0f0eff */
[----:B------:R-:W-:Y:S01]  /*2830*/  IMAD R231, R230, 0x3, RZ ;  /* 0x00000003e6e77824 */ /* 0x000fe200078e02ff */
[----:B------:R-:W-:-:S02]  /*2840*/  LEA.HI.X.SX32 R196, R16, UR7, 0x1, P5 ;  /* 0x0000000710c47c11 */ /* 0x000fc4000a8f0eff */
[----:B------:R-:W-:Y:S02]  /*2850*/  CS2R R54, SRZ ;  /* 0x0000000000367805 */ /* 0x000fe4000001ff00 */
[----:B------:R-:W-:Y:S01]  /*2860*/  LEA.HI.X.SX32 R176, R18, UR7, 0x1, P4 ;  /* 0x0000000712b07c11 */ /* 0x000fe2000a0f0eff */
[----:B------:R-:W-:Y:S01]  /*2870*/  IMAD.SHL.U32 R206, R206, 0x40, RZ ;  /* 0x00000040cece7824 */ /* 0x000fe200078e00ff */
[----:B------:R-:W-:Y:S01]  /*2880*/  LEA.HI.X.SX32 R174, R20, UR7, 0x1, P3 ;  /* 0x0000000714ae7c11 */ /* 0x000fe200098f0eff */
[----:B------:R-:W-:Y:S01]  /*2890*/  IMAD.SHL.U32 R230, R230, 0x2, RZ ;  /* 0x00000002e6e67824 */ /* 0x000fe200078e00ff */
[----:B------:R-:W-:Y:S01]  /*28a0*/  LEA.HI.X.SX32 R172, R15, UR7, 0x1, P2 ;  /* 0x000000070fac7c11 */ /* 0x000fe200090f0eff */
[----:B------:R-:W-:Y:S01]  /*28b0*/  UIADD3.64 UR16, UR8, 0x80, URZ ;  /* 0x0000008008107897 */ /* 0x000fe2000fffe03f */
[----:B------:R-:W-:Y:S01]  /*28c0*/  LEA.HI.X.SX32 R170, R17, UR7, 0x1, P1 ;  /* 0x0000000711aa7c11 */ /* 0x000fe200088f0eff */
[----:B------:R-:W-:Y:S01]  /*28d0*/  UIADD3.64 UR20, UR8, 0x100, URZ ;  /* 0x0000010008147897 */ /* 0x000fe2000fffe03f */
[----:B------:R-:W-:Y:S01]  /*28e0*/  LEA R169, P0, R22, UR6, 0x1 ;  /* 0x0000000616a97c11 */ /* 0x000fe2000f8008ff */
[----:B------:R-:W-:Y:S01]  /*28f0*/  UIADD3.64 UR24, UR8, 0x180, URZ ;  /* 0x0000018008187897 */ /* 0x000fe2000fffe03f */
[----:B------:R-:W-:Y:S01]  /*2900*/  LEA R167, P6, R24, UR6, 0x1 ;  /* 0x0000000618a77c11 */ /* 0x000fe2000f8c08ff */
[----:B------:R-:W-:Y:S01]  /*2910*/  UIADD3.64 UR28, UR8, 0x200, URZ ;  /* 0x00000200081c7897 */ /* 0x000fe2000fffe03f */
[----:B------:R-:W-:Y:S01]  /*2920*/  LEA R189, P5, R19, UR6, 0x1 ;  /* 0x0000000613bd7c11 */ /* 0x000fe2000f8a08ff */
[----:B------:R-:W-:Y:S01]  /*2930*/  UIADD3.64 UR32, UR8, 0x280, URZ ;  /* 0x0000028008207897 */ /* 0x000fe2000fffe03f */
[----:B------:R-:W-:Y:S01]  /*2940*/  LEA R191, P4, R21, UR6, 0x1 ;  /* 0x0000000615bf7c11 */ /* 0x000fe2000f8808ff */
[----:B------:R-:W-:Y:S01]  /*2950*/  UIADD3.64 UR36, UR8, 0x300, URZ ;  /* 0x0000030008247897 */ /* 0x000fe2000fffe03f */
[----:B------:R-:W-:-:S02]  /*2960*/  LEA R193, P3, R26, UR6, 0x1 ;  /* 0x000000061ac17c11 */ /* 0x000fc4000f8608ff */
[----:B------:R-:W-:Y:S02]  /*2970*/  LEA R158, P2, R28, UR6, 0x1 ;  /* 0x000000061c9e7c11 */ /* 0x000fe4000f8408ff */
[----:B------:R-:W-:Y:S02]  /*2980*/  LEA R194, P1, R30, UR6, 0x1 ;  /* 0x000000061ec27c11 */ /* 0x000fe4000f8208ff */
[----:B------:R-:W-:Y:S02]  /*2990*/  LEA.HI.X.SX32 R168, R22, UR7, 0x1, P0 ;  /* 0x0000000716a87c11 */ /* 0x000fe400080f0eff */
[----:B------:R-:W-:Y:S02]  /*29a0*/  LEA.HI.X.SX32 R166, R24, UR7, 0x1, P6 ;  /* 0x0000000718a67c11 */ /* 0x000fe4000b0f0eff */
[----:B------:R-:W-:Y:S02]  /*29b0*/  LEA.HI.X.SX32 R164, R19, UR7, 0x1, P5 ;  /* 0x0000000713a47c11 */ /* 0x000fe4000a8f0eff */
[----:B------:R-:W-:-:S02]  /*29c0*/  LEA.HI.X.SX32 R162, R21, UR7, 0x1, P4 ;  /* 0x0000000715a27c11 */ /* 0x000fc4000a0f0eff */
[----:B------:R-:W-:Y:S02]  /*29d0*/  LEA.HI.X.SX32 R160, R26, UR7, 0x1, P3 ;  /* 0x000000071aa07c11 */ /* 0x000fe400098f0eff */
[----:B------:R-:W-:Y:S02]  /*29e0*/  LEA.HI.X.SX32 R159, R28, UR7, 0x1, P2 ;  /* 0x000000071c9f7c11 */ /* 0x000fe400090f0eff */
[----:B------:R-:W-:Y:S02]  /*29f0*/  LEA.HI.X.SX32 R128, R30, UR7, 0x1, P1 ;  /* 0x000000071e807c11 */ /* 0x000fe400088f0eff */
[----:B------:R-:W-:Y:S02]  /*2a00*/  CS2R R30, SRZ ;  /* 0x00000000001e7805 */ /* 0x000fe4000001ff00 */
[----:B------:R-:W-:Y:S02]  /*2a10*/  LEA R133, P0, R25, UR6, 0x1 ;  /* 0x0000000619857c11 */ /* 0x000fe4000f8008ff */
[----:B------:R-:W-:-:S02]  /*2a20*/  LEA R125, P6, R27, UR6, 0x1 ;  /* 0x000000061b7d7c11 */ /* 0x000fc4000f8c08ff */
[----:B------:R-:W-:Y:S02]  /*2a30*/  LEA R135, P5, R32, UR6, 0x1 ;  /* 0x0000000620877c11 */ /* 0x000fe4000f8a08ff */
[----:B------:R-:W-:Y:S02]  /*2a40*/  LEA R137, P4, R34, UR6, 0x1 ;  /* 0x0000000622897c11 */ /* 0x000fe4000f8808ff */
[----:B------:R-:W-:Y:S02]  /*2a50*/  LEA R141, P3, R36, UR6, 0x1 ;  /* 0x00000006248d7c11 */ /* 0x000fe4000f8608ff */
[----:B------:R-:W-:Y:S02]  /*2a60*/  LEA R130, P2, R38, UR6, 0x1 ;  /* 0x0000000626827c11 */ /* 0x000fe4000f8408ff */
[----:B------:R-:W-:Y:S02]  /*2a70*/  LEA R143, P1, R40, UR6, 0x1 ;  /* 0x00000006288f7c11 */ /* 0x000fe4000f8208ff */
[----:B------:R-:W-:-:S02]  /*2a80*/  LEA.HI.X.SX32 R132, R25, UR7, 0x1, P0 ;  /* 0x0000000719847c11 */ /* 0x000fc400080f0eff */
[----:B------:R-:W-:Y:S02]  /*2a90*/  CS2R R24, SRZ ;  /* 0x0000000000187805 */ /* 0x000fe4000001ff00 */
[----:B------:R-:W-:Y:S02]  /*2aa0*/  LEA.HI.X.SX32 R124, R27, UR7, 0x1, P6 ;  /* 0x000000071b7c7c11 */ /* 0x000fe4000b0f0eff */
[----:B------:R-:W-:Y:S02]  /*2ab0*/  CS2R R26, SRZ ;  /* 0x00000000001a7805 */ /* 0x000fe4000001ff00 */
[----:B------:R-:W-:Y:S02]  /*2ac0*/  LEA.HI.X.SX32 R134, R32, UR7, 0x1, P5 ;  /* 0x0000000720867c11 */ /* 0x000fe4000a8f0eff */
[----:B------:R-:W-:Y:S02]  /*2ad0*/  CS2R R32, SRZ ;  /* 0x0000000000207805 */ /* 0x000fe4000001ff00 */
        /* <DEDUP_REMOVED lines=8> */
[----:B------:R-:W-:Y:S02]  /*2b60*/  LEA R145, P0, R42, UR6, 0x1 ;  /* 0x000000062a917c11 */ /* 0x000fe4000f8008ff */
[----:B------:R-:W-:Y:S02]  /*2b70*/  LEA R146, P6, R44, UR6, 0x1 ;  /* 0x000000062c927c11 */ /* 0x000fe4000f8c08ff */
[----:B------:R-:W-:Y:S02]  /*2b80*/  LEA R138, P5, R46, UR6, 0x1 ;  /* 0x000000062e8a7c11 */ /* 0x000fe4000f8a08ff */
[----:B------:R-:W-:Y:S02]  /*2b90*/  LEA R150, P4, R48, UR6, 0x1 ;  /* 0x0000000630967c11 */ /* 0x000fe4000f8808ff */
[----:B------:R-:W-:-:S02]  /*2ba0*/  LEA R152, P3, R50, UR6, 0x1 ;  /* 0x0000000632987c11 */ /* 0x000fc4000f8608ff */
[----:B------:R-:W-:Y:S02]  /*2bb0*/  LEA R156, P2, R52, UR6, 0x1 ;  /* 0x00000006349c7c11 */ /* 0x000fe4000f8408ff */
[----:B------:R-:W-:Y:S01]  /*2bc0*/  LEA R154, P1, R8, UR6, 0x1 ;  /* 0x00000006089a7c11 */ /* 0x000fe2000f8208ff */
[----:B------:R-:W-:Y:S01]  /*2bd0*/  UIADD3 UR6, UR12, 0x4000, URZ ;  /* 0x000040000c067890 */ /* 0x000fe2000fffe03f */
[----:B------:R-:W-:Y:S02]  /*2be0*/  LOP3.LUT R0, R29, 0x90, R0, 0x78, !PT ;  /* 0x000000901d007812 */ /* 0x000fe400078e7800 */
[----:B------:R-:W-:Y:S02]  /*2bf0*/  CS2R R28, SRZ ;  /* 0x00000000001c7805 */ /* 0x000fe4000001ff00 */
[----:B------:R-:W-:Y:S01]  /*2c00*/  LEA.HI.X.SX32 R144, R42, UR7, 0x1, P0 ;  /* 0x000000072a907c11 */ /* 0x000fe200080f0eff */
[----:B------:R-:W-:Y:S01]  /*2c10*/  USHF.R.U32.HI UR6, URZ, 0x4, UR6 ;  /* 0x000000043f067899 */ /* 0x000fe20008011606 */
[----:B------:R-:W-:-:S02]  /*2c20*/  LEA.HI.X.SX32 R147, R44, UR7, 0x1, P6 ;  /* 0x000000072c937c11 */ /* 0x000fc4000b0f0eff */
[----:B------:R-:W-:Y:S02]  /*2c30*/  CS2R R42, SRZ ;  /* 0x00000000002a7805 */ /* 0x000fe4000001ff00 */
[----:B------:R-:W-:Y:S01]  /*2c40*/  LEA.HI.X.SX32 R139, R46, UR7, 0x1, P5 ;  /* 0x000000072e8b7c11 */ /* 0x000fe2000a8f0eff */
[----:B------:R-:W-:Y:S01]  /*2c50*/  USGXT.U32 UR6, UR6, 0xe ;  /* 0x0000000e0606789a */ /* 0x000fe20008000000 */
[----:B------:R-:W-:Y:S02]  /*2c60*/  LEA.HI.X.SX32 R151, R48, UR7, 0x1, P4 ;  /* 0x0000000730977c11 */ /* 0x000fe4000a0f0eff */
[----:B------:R-:W-:Y:S02]  /*2c70*/  CS2R R44, SRZ ;  /* 0x00000000002c7805 */ /* 0x000fe4000001ff00 */
[----:B------:R-:W-:Y:S01]  /*2c80*/  LEA.HI.X.SX32 R153, R50, UR7, 0x1, P3 ;  /* 0x0000000732997c11 */ /* 0x000fe200098f0eff */
[----:B------:R-:W-:Y:S01]  /*2c90*/  UIADD3 UR10, UP0, UR6, 0x2, URZ ;  /* 0x00000002060a7890 */ /* 0x000fe2000ff1e03f */
[----:B------:R-:W-:-:S02]  /*2ca0*/  LEA.HI.X.SX32 R157, R52, UR7, 0x1, P2 ;  /* 0x00000007349d7c11 */ /* 0x000fc400090f0eff */
[----:B------:R-:W-:Y:S02]  /*2cb0*/  CS2R R46, SRZ ;  /* 0x00000000002e7805 */ /* 0x000fe4000001ff00 */
[----:B------:R-:W-:Y:S01]  /*2cc0*/  CS2R R48, SRZ ;  /* 0x0000000000307805 */ /* 0x000fe2000001ff00 */
[----:B------:R-:W-:Y:S01]  /*2cd0*/  UIADD3.X UR11, UR5, 0x40000040, URZ, UP0, !UPT ;  /* 0x40000040050b7890 */ /* 0x000fe200087fe43f */
[----:B------:R-:W-:Y:S02]  /*2ce0*/  CS2R R50, SRZ ;  /* 0x0000000000327805 */ /* 0x000fe4000001ff00 */
[----:B------:R-:W-:Y:S02]  /*2cf0*/  CS2R R52, SRZ ;  /* 0x0000000000347805 */ /* 0x000fe4000001ff00 */
[C---:B------:R-:W-:Y:S01]  /*2d00*/  LOP3.LUT R226, R2.reuse, 0x10, RZ, 0x3c, !PT ;  /* 0x0000001002e27812 */ /* 0x040fe200078e3cff */
[----:B------:R-:W-:Y:S01]  /*2d10*/  UIADD3.64 UR18, UR10, 0x2, URZ ;  /* 0x000000020a127897 */ /* 0x000fe2000fffe03f */
[C---:B------:R-:W-:Y:S01]  /*2d20*/  LOP3.LUT R225, R2.reuse, 0x20, RZ, 0x3c, !PT ;  /* 0x0000002002e17812 */ /* 0x040fe200078e3cff */
[----:B------:R-:W-:Y:S01]  /*2d30*/  UIADD3.64 UR22, UR10, 0x4, URZ ;  /* 0x000000040a167897 */ /* 0x000fe2000fffe03f */
[----:B------:R-:W-:-:S02]  /*2d40*/  LOP3.LUT R224, R2, 0x30, RZ, 0x3c, !PT ;  /* 0x0000003002e07812 */ /* 0x000fc400078e3cff */
[C---:B------:R-:W-:Y:S02]  /*2d50*/  LOP3.LUT R223, R2.reuse, 0x40, RZ, 0x3c, !PT ;  /* 0x0000004002df7812 */ /* 0x040fe400078e3cff */
[C---:B------:R-:W-:Y:S02]  /*2d60*/  LOP3.LUT R221, R2.reuse, 0x50, RZ, 0x3c, !PT ;  /* 0x0000005002dd7812 */ /* 0x040fe400078e3cff */
[C---:B------:R-:W-:Y:S02]  /*2d70*/  LOP3.LUT R220, R2.reuse, 0x60, RZ, 0x3c, !PT ;  /* 0x0000006002dc7812 */ /* 0x040fe400078e3cff */
[----:B------:R-:W-:Y:S02]  /*2d80*/  LOP3.LUT R219, R2, 0x70, RZ, 0x3c, !PT ;  /* 0x0000007002db7812 */ /* 0x000fe400078e3cff */
[C---:B------:R-:W-:Y:S02]  /*2d90*/  LOP3.LUT R218, R0.reuse, 0x20, RZ, 0x3c, !PT ;  /* 0x0000002000da7812 */ /* 0x040fe400078e3cff */
[----:B------:R-:W-:-:S02]  /*2da0*/  LOP3.LUT R216, R0, 0x40, RZ, 0x3c, !PT ;  /* 0x0000004000d87812 */ /* 0x000fc400078e3cff */
[----:B------:R-:W-:Y:S02]  /*2db0*/  LOP3.LUT R215, R0, 0x60, RZ, 0x3c, !PT ;  /* 0x0000006000d77812 */ /* 0x000fe400078e3cff */
[----:B------:R-:W-:Y:S01]  /*2dc0*/  LEA.HI.X.SX32 R155, R8, UR7, 0x1, P1 ;  /* 0x00000007089b7c11 */ /* 0x000fe200088f0eff */
[----:B------:R-:W-:-:S06]  /*2dd0*/  UMOV UR7, 0x40000040 ;  /* 0x4000004000077882 */ /* 0x000fcc0000000000 */
.L_x_1:
[C---:B------:R-:W-:Y:S01]  /*2de0*/  ISETP.GT.AND P0, PT, R5.reuse, 0x2, PT ;  /* 0x000000020500780c */ /* 0x040fe20003f04270 */
[----:B------:R-:W-:Y:S01]  /*2df0*/  IMAD.WIDE R8, R230, 0x2, R148 ;  /* 0x00000002e6087825 */ /* 0x000fe200078e0294 */
[----:B------:R-:W-:Y:S01]  /*2e00*/  PRMT R181, RZ, 0x7610, R181 ;  /* 0x00007610ffb57816 */ /* 0x000fe200000000b5 */
[----:B------:R-:W0:Y:S01]  /*2e10*/  LDC R91, c[0x0][0x238] ;  /* 0x00008e00ff5b7b82 */ /* 0x000e220000000800 */
[C---:B------:R-:W-:Y:S02]  /*2e20*/  ISETP.GT.AND P3, PT, R5.reuse, 0x5, PT ;  /* 0x000000050500780c */ /* 0x040fe40003f64270 */
[----:B------:R-:W-:Y:S01]  /*2e30*/  ISETP.GT.AND P2, PT, R5, 0x4, PT ;  /* 0x000000040500780c */ /* 0x000fe20003f44270 */
[----:B------:R-:W-:Y:S01]  /*2e40*/  IMAD.WIDE R14, R233, 0x2, R148 ;  /* 0x00000002e90e7825 */ /* 0x000fe200078e0294 */
[----:B------:R-:W-:Y:S02]  /*2e50*/  PRMT R7, RZ, 0x7610, R7 ;  /* 0x00007610ff077816 */ /* 0x000fe40000000007 */
[C---:B------:R-:W-:Y:S01]  /*2e60*/  ISETP.GT.AND P1, PT, R5.reuse, 0x3, PT ;  /* 0x000000030500780c */ /* 0x040fe20003f24270 */
[----:B------:R-:W-:Y:S01]  /*2e70*/  IMAD.WIDE R12, R232, 0x2, R148 ;  /* 0x00000002e80c7825 */ /* 0x000fe200078e0294 */
[----:B------:R-:W-:Y:S01]  /*2e80*/  PRMT R192, RZ, 0x7610, R192 ;  /* 0x00007610ffc07816 */ /* 0x000fe200000000c0 */
[----:B------:R1:W2:Y:S01]  /*2e90*/  @P0 LDG.E.U16 R181, desc[UR14][R8.64] ;  /* 0x0000000e08b50981 */ /* 0x0002a2000c1e1500 */
[----:B------:R-:W-:Y:S01]  /*2ea0*/  ISETP.GT.AND P0, PT, R5, 0x6, PT ;  /* 0x000000060500780c */ /* 0x000fe20003f04270 */
[----:B------:R-:W-:Y:S01]  /*2eb0*/  IMAD.WIDE R10, R231, 0x2, R148 ;  /* 0x00000002e70a7825 */ /* 0x000fe200078e0294 */
[----:B------:R-:W-:Y:S01]  /*2ec0*/  PRMT R188, RZ, 0x7610, R188 ;  /* 0x00007610ffbc7816 */ /* 0x000fe200000000bc */
[----:B------:R-:W3:Y:S02]  /*2ed0*/  LDC R90, c[0x0][0x238] ;  /* 0x00008e00ff5a7b82 */ /* 0x000ee40000000800 */
[----:B------:R4:W5:Y:S01]  /*2ee0*/  @P2 LDG.E.U16 R7, desc[UR14][R12.64] ;  /* 0x0000000e0c072981 */ /* 0x000962000c1e1500 */
[----:B-1----:R-:W-:-:S03]  /*2ef0*/  PRMT R8, RZ, 0x7610, R8 ;  /* 0x00007610ff087816 */ /* 0x002fc60000000008 */
[----:B------:R-:W5:Y:S01]  /*2f00*/  @P1 LDG.E.U16 R188, desc[UR14][R10.64] ;  /* 0x0000000e0abc1981 */ /* 0x000f62000c1e1500 */
[----:B------:R-:W-:Y:S01]  /*2f10*/  PRMT R9, RZ, 0x7610, R9 ;  /* 0x00007610ff097816 */ /* 0x000fe20000000009 */
[----:B------:R-:W-:Y:S01]  /*2f20*/  IMAD.WIDE R18, R242, 0x2, R148 ;  /* 0x00000002f2127825 */ /* 0x000fe200078e0294 */
[----:B------:R-:W-:Y:S01]  /*2f30*/  PRMT R118, RZ, 0x7610, R118 ;  /* 0x00007610ff767816 */ /* 0x000fe20000000076 */
[----:B------:R-:W1:Y:S01]  /*2f40*/  LDC R94, c[0x0][0x238] ;  /* 0x00008e00ff5e7b82 */ /* 0x000e620000000800 */
[----:B------:R-:W5:Y:S01]  /*2f50*/  @P3 LDG.E.U16 R8, desc[UR14][R14.64] ;  /* 0x0000000e0e083981 */ /* 0x000f62000c1e1500 */
[----:B------:R-:W-:Y:S01]  /*2f60*/  ISETP.GT.AND P3, PT, R5, 0x9, PT ;  /* 0x000000090500780c */ /* 0x000fe20003f64270 */
[----:B----4-:R-:W-:-:S05]  /*2f70*/  IMAD.WIDE R12, R234, 0x2, R148 ;  /* 0x00000002ea0c7825 */ /* 0x010fca00078e0294 */
[----:B------:R4:W5:Y:S01]  /*2f80*/  @P0 LDG.E.U16 R9, desc[UR14][R12.64] ;  /* 0x0000000e0c090981 */ /* 0x000962000c1e1500 */
[--C-:B------:R-:W-:Y:S01]  /*2f90*/  IMAD.WIDE R16, R236, 0x2, R148.reuse ;  /* 0x00000002ec107825 */ /* 0x100fe200078e0294 */
[----:B------:R-:W-:Y:S01]  /*2fa0*/  ISETP.GT.AND P4, PT, R5, 0xb, PT ;  /* 0x0000000b0500780c */ /* 0x000fe20003f84270 */
[----:B------:R-:W1:Y:S02]  /*2fb0*/  LDC R92, c[0x0][0x238] ;  /* 0x00008e00ff5c7b82 */ /* 0x000e640000000800 */
[----:B----4-:R-:W-:Y:S01]  /*2fc0*/  IMAD.WIDE R12, R237, 0x2, R148 ;  /* 0x00000002ed0c7825 */ /* 0x010fe200078e0294 */
[----:B------:R-:W-:-:S05]  /*2fd0*/  PRMT R161, RZ, 0x7610, R161 ;  /* 0x00007610ffa17816 */ /* 0x000fca00000000a1 */
[----:B------:R-:W4:Y:S01]  /*2fe0*/  LDC R95, c[0x0][0x238] ;  /* 0x00008e00ff5f7b82 */ /* 0x000f220000000800 */
[----:B------:R0:W2:Y:S01]  /*2ff0*/  @P3 LDG.E.U16 R192, desc[UR14][R12.64] ;  /* 0x0000000e0cc03981 */ /* 0x0000a2000c1e1500 */
[C---:B------:R-:W-:Y:S02]  /*3000*/  ISETP.GT.AND P3, PT, R5.reuse, 0xe, PT ;  /* 0x0000000e0500780c */ /* 0x040fe40003f64270 */
[C---:B------:R-:W-:Y:S02]  /*3010*/  ISETP.GT.AND P2, PT, R5.reuse, 0x8, PT ;  /* 0x000000080500780c */ /* 0x040fe40003f44270 */
[----:B------:R-:W-:Y:S02]  /*3020*/  ISETP.GT.AND P1, PT, R5, 0x7, PT ;  /* 0x000000070500780c */ /* 0x000fe40003f24270 */
[----:B------:R-:W-:Y:S02]  /*3030*/  PRMT R190, RZ, 0x7610, R190 ;  /* 0x00007610ffbe7816 */ /* 0x000fe400000000be */
[----:B------:R-:W-:Y:S01]  /*3040*/  PRMT R179, RZ, 0x7610, R179 ;  /* 0x00007610ffb37816 */ /* 0x000fe200000000b3 */
[----:B------:R-:W-:Y:S01]  /*3050*/  IMAD.WIDE R22, R252, 0x2, R148 ;  /* 0x00000002fc167825 */ /* 0x000fe200078e0294 */
[----:B0-----:R-:W-:Y:S01]  /*3060*/  PRMT R13, RZ, 0x7610, R13 ;  /* 0x00007610ff0d7816 */ /* 0x001fe2000000000d */
[----:B------:R-:W0:Y:S01]  /*3070*/  LDC R98, c[0x0][0x238] ;  /* 0x00008e00ff627b82 */ /* 0x000e220000000800 */
[----:B------:R-:W-:Y:S01]  /*3080*/  PRMT R10, RZ, 0x7610, R10 ;  /* 0x00007610ff0a7816 */ /* 0x000fe2000000000a */
[----:B------:R-:W-:Y:S01]  /*3090*/  IMAD.WIDE R14, R235, 0x2, R148 ;  /* 0x00000002eb0e7825 */ /* 0x000fe200078e0294 */
[C---:B------:R-:W-:Y:S01]  /*30a0*/  ISETP.GT.AND P0, PT, R5.reuse, 0xa, PT ;  /* 0x0000000a0500780c */ /* 0x040fe20003f04270 */
[----:B------:R3:W5:Y:S04]  /*30b0*/  @P2 LDG.E.U16 R118, desc[UR14][R16.64] ;  /* 0x0000000e10762981 */ /* 0x000768000c1e1500 */
[----:B------:R1:W2:Y:S01]  /*30c0*/  @P3 LDG.E.U16 R13, desc[UR14][R18.64] ;  /* 0x0000000e120d3981 */ /* 0x0002a2000c1e1500 */
[----:B------:R-:W-:-:S02]  /*30d0*/  ISETP.GT.AND P3, PT, R5, 0x11, PT ;  /* 0x000000110500780c */ /* 0x000fc40003f64270 */
[----:B------:R-:W-:Y:S01]  /*30e0*/  PRMT R120, RZ, 0x7610, R120 ;  /* 0x00007610ff787816 */ /* 0x000fe20000000078 */
[----:B------:R1:W2:Y:S01]  /*30f0*/  @P1 LDG.E.U16 R10, desc[UR14][R14.64] ;  /* 0x0000000e0e0a1981 */ /* 0x0002a2000c1e1500 */
[----:B------:R-:W-:Y:S01]  /*3100*/  ISETP.GT.AND P2, PT, R5, 0xd, PT ;  /* 0x0000000d0500780c */ /* 0x000fe20003f44270 */
[--C-:B---3--:R-:W-:Y:S01]  /*3110*/  IMAD.WIDE R16, R239, 0x2, R148.reuse ;  /* 0x00000002ef107825 */ /* 0x108fe200078e0294 */
[----:B------:R-:W-:Y:S01]  /*3120*/  ISETP.GT.AND P1, PT, R5, 0xc, PT ;  /* 0x0000000c0500780c */ /* 0x000fe20003f24270 */
[----:B------:R-:W3:Y:S02]  /*3130*/  LDC R100, c[0x0][0x238] ;  /* 0x00008e00ff647b82 */ /* 0x000ee40000000800 */
[--C-:B-1----:R-:W-:Y:S01]  /*3140*/  IMAD.WIDE R18, R245, 0x2, R148.reuse ;  /* 0x00000002f5127825 */ /* 0x102fe200078e0294 */
[----:B------:R1:W2:Y:S03]  /*3150*/  @P4 LDG.E.U16 R190, desc[UR14][R16.64] ;  /* 0x0000000e10be4981 */ /* 0x0002a6000c1e1500 */
[----:B------:R-:W-:Y:S01]  /*3160*/  IMAD.WIDE R14, R238, 0x2, R148 ;  /* 0x00000002ee0e7825 */ /* 0x000fe200078e0294 */
[----:B------:R-:W2:Y:S01]  /*3170*/  @P3 LDG.E.U16 R161, desc[UR14][R18.64] ;  /* 0x0000000e12a13981 */ /* 0x000ea2000c1e1500 */
[C---:B------:R-:W-:Y:S01]  /*3180*/  ISETP.GT.AND P3, PT, R5.reuse, 0x18, PT ;  /* 0x000000180500780c */ /* 0x040fe20003f64270 */
[----:B------:R-:W3:Y:S01]  /*3190*/  LDC R96, c[0x0][0x238] ;  /* 0x00008e00ff607b82 */ /* 0x000ee20000000800 */
[----:B------:R-:W-:Y:S01]  /*31a0*/  PRMT R12, RZ, 0x7610, R12 ;  /* 0x00007610ff0c7816 */ /* 0x000fe2000000000c */
[----:B------:R4:W2:Y:S01]  /*31b0*/  @P0 LDG.E.U16 R179, desc[UR14][R14.64] ;  /* 0x0000000e0eb30981 */ /* 0x0008a2000c1e1500 */
[----:B------:R-:W-:Y:S01]  /*31c0*/  ISETP.GT.AND P4, PT, R5, 0xf, PT ;  /* 0x0000000f0500780c */ /* 0x000fe20003f84270 */
[----:B-1----:R-:W-:Y:S01]  /*31d0*/  IMAD.WIDE R16, R241, 0x2, R148 ;  /* 0x00000002f1107825 */ /* 0x002fe200078e0294 */
[----:B------:R-:W-:-:S02]  /*31e0*/  PRMT R11, RZ, 0x7610, R11 ;  /* 0x00007610ff0b7816 */ /* 0x000fc4000000000b */
[----:B------:R-:W-:Y:S01]  /*31f0*/  PRMT R121, RZ, 0x7610, R121 ;  /* 0x00007610ff797816 */ /* 0x000fe20000000079 */
[----:B------:R-:W-:Y:S01]  /*3200*/  IMAD.WIDE R88, R249, 0x2, R148 ;  /* 0x00000002f9587825 */ /* 0x000fe200078e0294 */
[----:B------:R1:W2:Y:S01]  /*3210*/  @P2 LDG.E.U16 R12, desc[UR14][R16.64] ;  /* 0x0000000e100c2981 */ /* 0x0002a2000c1e1500 */
[----:B------:R-:W-:Y:S01]  /*3220*/  PRMT R123, RZ, 0x7610, R123 ;  /* 0x00007610ff7b7816 */ /* 0x000fe2000000007b */
[----:B------:R-:W3:Y:S01]  /*3230*/  LDC R99, c[0x0][0x238] ;  /* 0x00008e00ff637b82 */ /* 0x000ee20000000800 */
[--C-:B----4-:R-:W-:Y:S01]  /*3240*/  IMAD.WIDE R14, R240, 0x2, R148.reuse ;  /* 0x00000002f00e7825 */ /* 0x110fe200078e0294 */
[----:B------:R-:W-:Y:S01]  /*3250*/  ISETP.GT.AND P2, PT, R5, 0x10, PT ;  /* 0x000000100500780c */ /* 0x000fe20003f44270 */
[----:B------:R-:W4:Y:S02]  /*3260*/  @P3 LDG.E.U16 R120, desc[UR14][R22.64] ;  /* 0x0000000e16783981 */ /* 0x000f24000c1e1500 */
[----:B------:R-:W-:Y:S02]  /*3270*/  IMAD.SHL.U32 R91, R91, 0x20, RZ ;  /* 0x000000205b5b7824 */ /* 0x000fe400078e00ff */
[----:B------:R0:W2:Y:S01]  /*3280*/  @P1 LDG.E.U16 R11, desc[UR14][R14.64] ;  /* 0x0000000e0e0b1981 */ /* 0x0000a2000c1e1500 */
[----:B-1----:R-:W-:Y:S01]  /*3290*/  IMAD.WIDE R16, R243, 0x2, R148 ;  /* 0x00000002f3107825 */ /* 0x002fe200078e0294 */
[----:B------:R-:W-:Y:S01]  /*32a0*/  ISETP.GT.AND P1, PT, R5, 0x13, PT ;  /* 0x000000130500780c */ /* 0x000fe20003f24270 */
[----:B------:R-:W1:Y:S01]  /*32b0*/  LDC R101, c[0x0][0x238] ;  /* 0x00008e00ff657b82 */ /* 0x000e620000000800 */
[----:B0-----:R-:W-:Y:S01]  /*32c0*/  PRMT R14, RZ, 0x7610, R14 ;  /* 0x00007610ff0e7816 */ /* 0x001fe2000000000e */
[----:B------:R-:W-:Y:S01]  /*32d0*/  IMAD.WIDE R22, R91, 0x2, R148 ;  /* 0x000000025b167825 */ /* 0x000fe200078e0294 */
[----:B------:R-:W-:-:S05]  /*32e0*/  PRMT R119, RZ, 0x7610, R119 ;  /* 0x00007610ff777816 */ /* 0x000fca0000000077 */
[----:B------:R-:W0:Y:S01]  /*32f0*/  LDC R91, c[0x0][0x238] ;  /* 0x00008e00ff5b7b82 */ /* 0x000e220000000800 */
[----:B------:R3:W2:Y:S01]  /*3300*/  @P4 LDG.E.U16 R14, desc[UR14][R16.64] ;  /* 0x0000000e100e4981 */ /* 0x0006a2000c1e1500 */
[----:B------:R-:W-:Y:S01]  /*3310*/  PRMT R15, RZ, 0x7610, R15 ;  /* 0x00007610ff0f7816 */ /* 0x000fe2000000000f */
[----:B------:R-:W-:Y:S01]  /*3320*/  IMAD.WIDE R18, R247, 0x2, R148 ;  /* 0x00000002f7127825 */ /* 0x000fe200078e0294 */
[----:B------:R-:W-:Y:S02]  /*3330*/  PRMT R122, RZ, 0x7610, R122 ;  /* 0x00007610ff7a7816 */ /* 0x000fe4000000007a */
[----:B------:R-:W-:Y:S01]  /*3340*/  PRMT R177, RZ, 0x7610, R177 ;  /* 0x00007610ffb17816 */ /* 0x000fe200000000b1 */
[----:B------:R-:W-:Y:S01]  /*3350*/  IMAD.WIDE R20, R246, 0x2, R148 ;  /* 0x00000002f6147825 */ /* 0x000fe200078e0294 */
[----:B------:R-:W2:Y:S01]  /*3360*/  @P1 LDG.E.U16 R15, desc[UR14][R18.64] ;  /* 0x0000000e120f1981 */ /* 0x000ea2000c1e1500 */
[----:B------:R-:W-:Y:S01]  /*3370*/  PRMT R127, RZ, 0x7610, R127 ;  /* 0x00007610ff7f7816 */ /* 0x000fe2000000007f */
[----:B------:R-:W1:Y:S01]  /*3380*/  LDC R102, c[0x0][0x238] ;  /* 0x00008e00ff667b82 */ /* 0x000e620000000800 */
[----:B---3--:R-:W-:-:S05]  /*3390*/  IMAD.WIDE R16, R244, 0x2, R148 ;  /* 0x00000002f4107825 */ /* 0x008fca00078e0294 */
[----:B------:R3:W4:Y:S01]  /*33a0*/  @P2 LDG.E.U16 R121, desc[UR14][R16.64] ;  /* 0x0000000e10792981 */ /* 0x000722000c1e1500 */
[C---:B------:R-:W-:Y:S01]  /*33b0*/  ISETP.GT.AND P2, PT, R5.reuse, 0x15, PT ;  /* 0x000000150500780c */ /* 0x040fe20003f44270 */
[----:B------:R-:W-:Y:S01]  /*33c0*/  IMAD R90, R90, 0x28, RZ ;  /* 0x000000285a5a7824 */ /* 0x000fe200078e02ff */
[----:B------:R-:W-:Y:S01]  /*33d0*/  ISETP.GT.AND P1, PT, R5, 0x20, PT ;  /* 0x000000200500780c */ /* 0x000fe20003f24270 */
[----:B------:R-:W5:Y:S01]  /*33e0*/  LDC R104, c[0x0][0x238] ;  /* 0x00008e00ff687b82 */ /* 0x000f620000000800 */
[----:B---3--:R-:W-:Y:S01]  /*33f0*/  PRMT R17, RZ, 0x7610, R17 ;  /* 0x00007610ff117816 */ /* 0x008fe20000000011 */
[----:B0-----:R-:W-:Y:S01]  /*3400*/  IMAD R91, R91, 0x19, RZ ;  /* 0x000000195b5b7824 */ /* 0x001fe200078e02ff */
[----:B------:R-:W-:-:S05]  /*3410*/  ISETP.GT.AND P0, PT, R5, RZ, PT ;  /* 0x000000ff0500720c */ /* 0x000fca0003f04270 */
[----:B------:R-:W0:Y:S02]  /*3420*/  LDC R106, c[0x0][0x238] ;  /* 0x00008e00ff6a7b82 */ /* 0x000e240000000800 */
[----:B------:R3:W2:Y:S01]  /*3430*/  @P2 LDG.E.U16 R17, desc[UR14][R88.64] ;  /* 0x0000000e58112981 */ /* 0x0006a2000c1e1500 */
[----:B------:R-:W-:-:S03]  /*3440*/  ISETP.GT.AND P3, PT, R5, 0x28, PT ;  /* 0x000000280500780c */ /* 0x000fc60003f64270 */
[----:B------:R1:W2:Y:S01]  /*3450*/  @P1 LDG.E.U16 R123, desc[UR14][R22.64] ;  /* 0x0000000e167b1981 */ /* 0x0002a2000c1e1500 */
[----:B------:R-:W-:Y:S01]  /*3460*/  ISETP.GT.AND P4, PT, R5, 0x12, PT ;  /* 0x000000120500780c */ /* 0x000fe20003f84270 */
[----:B------:R-:W0:Y:S02]  /*3470*/  LDC R108, c[0x0][0x238] ;  /* 0x00008e00ff6c7b82 */ /* 0x000e240000000800 */
[----:B------:R-:W4:Y:S01]  /*3480*/  @P0 LDG.E.U16 R119, desc[UR14][R148.64] ;  /* 0x0000000e94770981 */ /* 0x000f22000c1e1500 */
[----:B---3--:R-:W-:-:S05]  /*3490*/  IMAD.WIDE R88, R90, 0x2, R148 ;  /* 0x000000025a587825 */ /* 0x008fca00078e0294 */
[----:B------:R-:W3:Y:S01]  /*34a0*/  LDC R90, c[0x0][0x238] ;  /* 0x00008e00ff5a7b82 */ /* 0x000ee20000000800 */
[----:B-1----:R-:W-:Y:S01]  /*34b0*/  IMAD.WIDE R22, R91, 0x2, R148 ;  /* 0x000000025b167825 */ /* 0x002fe200078e0294 */
[----:B------:R-:W-:Y:S01]  /*34c0*/  ISETP.GT.AND P0, PT, R5, 0x14, PT ;  /* 0x000000140500780c */ /* 0x000fe20003f04270 */
[----:B------:R-:W2:Y:S01]  /*34d0*/  @P3 LDG.E.U16 R122, desc[UR14][R88.64] ;  /* 0x0000000e587a3981 */ /* 0x000ea2000c1e1500 */
[----:B------:R-:W-:-:S03]  /*34e0*/  PRMT R16, RZ, 0x7610, R16 ;  /* 0x00007610ff107816 */ /* 0x000fc60000000010 */
[----:B------:R1:W2:Y:S01]  /*34f0*/  @P4 LDG.E.U16 R177, desc[UR14][R20.64] ;  /* 0x0000000e14b14981 */ /* 0x0002a2000c1e1500 */
[----:B------:R-:W0:Y:S01]  /*3500*/  LDC R91, c[0x0][0x238] ;  /* 0x00008e00ff5b7b82 */ /* 0x000e220000000800 */
[C---:B------:R-:W-:Y:S02]  /*3510*/  ISETP.GT.AND P3, PT, R5.reuse, 0x30, PT ;  /* 0x000000300500780c */ /* 0x040fe40003f64270 */
[----:B------:R-:W-:Y:S02]  /*3520*/  ISETP.GT.AND P4, PT, R5, 0x38, PT ;  /* 0x000000380500780c */ /* 0x000fe40003f84270 */
[----:B------:R-:W-:Y:S02]  /*3530*/  PRMT R126, RZ, 0x7610, R126 ;  /* 0x00007610ff7e7816 */ /* 0x000fe4000000007e */
[----:B------:R-:W-:Y:S01]  /*3540*/  PRMT R163, RZ, 0x7610, R163 ;  /* 0x00007610ffa37816 */ /* 0x000fe200000000a3 */
[----:B------:R-:W4:Y:S01]  /*3550*/  LDC R110, c[0x0][0x238] ;  /* 0x00008e00ff6e7b82 */ /* 0x000f220000000800 */
[----:B-1----:R-:W-:-:S05]  /*3560*/  IMAD.WIDE R20, R248, 0x2, R148 ;  /* 0x00000002f8147825 */ /* 0x002fca00078e0294 */
[----:B------:R1:W2:Y:S01]  /*3570*/  @P0 LDG.E.U16 R16, desc[UR14][R20.64] ;  /* 0x0000000e14100981 */ /* 0x0002a2000c1e1500 */
[----:B---3--:R-:W-:Y:S01]  /*3580*/  IMAD R90, R90, 0x30, RZ ;  /* 0x000000305a5a7824 */ /* 0x008fe200078e02ff */
[----:B------:R-:W-:-:S03]  /*3590*/  ISETP.GT.AND P0, PT, R5, 0x16, PT ;  /* 0x000000160500780c */ /* 0x000fc60003f04270 */
[----:B------:R-:W-:Y:S02]  /*35a0*/  IMAD.WIDE R88, R90, 0x2, R148 ;  /* 0x000000025a587825 */ /* 0x000fe400078e0294 */
[----:B------:R-:W3:Y:S02]  /*35b0*/  LDC R90, c[0x0][0x238] ;  /* 0x00008e00ff5a7b82 */ /* 0x000ee40000000800 */
[----:B0-----:R-:W-:Y:S01]  /*35c0*/  IMAD R91, R91, 0x38, RZ ;  /* 0x000000385b5b7824 */ /* 0x001fe200078e02ff */
[----:B------:R0:W2:Y:S01]  /*35d0*/  @P3 LDG.E.U16 R127, desc[UR14][R88.64] ;  /* 0x0000000e587f3981 */ /* 0x0000a2000c1e1500 */
[----:B------:R-:W-:Y:S01]  /*35e0*/  PRMT R18, RZ, 0x7610, R18 ;  /* 0x00007610ff127816 */ /* 0x000fe20000000012 */
[----:B------:R-:W-:Y:S02]  /*35f0*/  IMAD R94, R94, 0x1c, RZ ;  /* 0x0000001c5e5e7824 */ /* 0x000fe400078e02ff */
[----:B-1----:R-:W-:Y:S01]  /*3600*/  IMAD.WIDE R20, R250, 0x2, R148 ;  /* 0x00000002fa147825 */ /* 0x002fe200078e0294 */
[----:B------:R-:W-:-:S04]  /*3610*/  ISETP.GT.AND P1, PT, R5, 0x19, PT ;  /* 0x000000190500780c */ /* 0x000fc80003f24270 */
[----:B------:R-:W2:Y:S01]  /*3620*/  @P0 LDG.E.U16 R18, desc[UR14][R20.64] ;  /* 0x0000000e14120981 */ /* 0x000ea2000c1e1500 */
[----:B0-----:R-:W-:Y:S01]  /*3630*/  IMAD.WIDE R88, R91, 0x2, R148 ;  /* 0x000000025b587825 */ /* 0x001fe200078e0294 */
[----:B------:R-:W-:-:S04]  /*3640*/  ISETP.GT.AND P0, PT, R5, 0x17, PT ;  /* 0x000000170500780c */ /* 0x000fc80003f04270 */
[----:B------:R0:W2:Y:S01]  /*3650*/  @P4 LDG.E.U16 R126, desc[UR14][R88.64] ;  /* 0x0000000e587e4981 */ /* 0x0000a2000c1e1500 */
[----:B------:R-:W-:-:S03]  /*3660*/  PRMT R19, RZ, 0x7610, R19 ;  /* 0x00007610ff137816 */ /* 0x000fc60000000013 */
[----:B------:R1:W2:Y:S01]  /*3670*/  @P1 LDG.E.U16 R163, desc[UR14][R22.64] ;  /* 0x0000000e16a31981 */ /* 0x0002a2000c1e1500 */
[--C-:B0-----:R-:W-:Y:S02]  /*3680*/  IMAD.WIDE R88, R94, 0x2, R148.reuse ;  /* 0x000000025e587825 */ /* 0x101fe400078e0294 */
[----:B------:R-:W0:Y:S02]  /*3690*/  LDC R94, c[0x0][0x238] ;  /* 0x00008e00ff5e7b82 */ /* 0x000e240000000800 */
[----:B------:R-:W-:-:S04]  /*36a0*/  IMAD.WIDE R20, R251, 0x2, R148 ;  /* 0x00000002fb147825 */ /* 0x000fc800078e0294 */
[----:B---3--:R-:W-:Y:S01]  /*36b0*/  IMAD R90, R90, 0x1a, RZ ;  /* 0x0000001a5a5a7824 */ /* 0x008fe200078e02ff */
[----:B------:R-:W3:Y:S01]  /*36c0*/  @P0 LDG.E.U16 R19, desc[UR14][R20.64] ;  /* 0x0000000e14130981 */ /* 0x000ee2000c1e1500 */
[----:B------:R-:W-:Y:S02]  /*36d0*/  ISETP.GT.AND P0, PT, R5, 0x1, PT ;  /* 0x000000010500780c */ /* 0x000fe40003f04270 */
[----:B-1----:R-:W-:Y:S02]  /*36e0*/  IMAD.WIDE R22, R90, 0x2, R148 ;  /* 0x000000025a167825 */ /* 0x002fe400078e0294 */
[----:B------:R-:W1:Y:S01]  /*36f0*/  LDC R90, c[0x0][0x238] ;  /* 0x00008e00ff5a7b82 */ /* 0x000e620000000800 */
[----:B------:R-:W-:Y:S01]  /*3700*/  PRMT R129, RZ, 0x7610, R129 ;  /* 0x00007610ff817816 */ /* 0x000fe20000000081 */
[----:B------:R-:W-:-:S07]  /*3710*/  IMAD.WIDE R92, R92, 0x2, R148 ;  /* 0x000000025c5c7825 */ /* 0x000fce00078e0294 */
[----:B------:R0:W3:Y:S02]  /*3720*/  @P0 LDG.E.U16 R129, desc[UR14][R92.64] ;  /* 0x0000000e5c810981 */ /* 0x0000e4000c1e1500 */
[----:B0-----:R-:W-:-:S04]  /*3730*/  IMAD R94, R94, 0x1e, RZ ;  /* 0x0000001e5e5e7824 */ /* 0x001fc800078e02ff */
[----:B------:R-:W-:Y:S02]  /*3740*/  IMAD.WIDE R92, R94, 0x2, R148 ;  /* 0x000000025e5c7825 */ /* 0x000fe400078e0294 */
[----:B------:R-:W0:Y:S01]  /*3750*/  LDC R94, c[0x0][0x238] ;  /* 0x00008e00ff5e7b82 */ /* 0x000e220000000800 */
[C---:B------:R-:W-:Y:S02]  /*3760*/  ISETP.GT.AND P1, PT, R5.reuse, 0x1b, PT ;  /* 0x0000001b0500780c */ /* 0x040fe40003f24270 */
[----:B------:R-:W-:Y:S01]  /*3770*/  ISETP.GT.AND P2, PT, R5, 0x1a, PT ;  /* 0x0000001a0500780c */ /* 0x000fe20003f44270 */
[----:B-1----:R-:W-:Y:S01]  /*3780*/  IMAD R90, R90, 0x1b, RZ ;  /* 0x0000001b5a5a7824 */ /* 0x002fe200078e02ff */
[----:B------:R-:W-:Y:S01]  /*3790*/  PRMT R20, RZ, 0x7610, R20 ;  /* 0x00007610ff147816 */ /* 0x000fe20000000014 */
[----:B------:R-:W-:Y:S01]  /*37a0*/  IMAD R95, R95, 0x1d, RZ ;  /* 0x0000001d5f5f7824 */ /* 0x000fe200078e02ff */
[----:B------:R-:W-:Y:S01]  /*37b0*/  PRMT R178, RZ, 0x7610, R178 ;  /* 0x00007610ffb27816 */ /* 0x000fe200000000b2 */
[----:B------:R-:W-:Y:S01]  /*37c0*/  IMAD.WIDE R90, R90, 0x2, R148 ;  /* 0x000000025a5a7825 */ /* 0x000fe200078e0294 */
[----:B------:R-:W-:-:S05]  /*37d0*/  ISETP.GT.AND P3, PT, R5, 0x1d, PT ;  /* 0x0000001d0500780c */ /* 0x000fca0003f64270 */
[----:B------:R1:W3:Y:S04]  /*37e0*/  @P1 LDG.E.U16 R20, desc[UR14][R90.64] ;  /* 0x0000000e5a141981 */ /* 0x0002e8000c1e1500 */
[----:B------:R5:W3:Y:S01]  /*37f0*/  @P2 LDG.E.U16 R178, desc[UR14][R22.64] ;  /* 0x0000000e16b22981 */ /* 0x000ae2000c1e1500 */
[----:B-1----:R-:W-:Y:S02]  /*3800*/  IMAD.WIDE R90, R95, 0x2, R148 ;  /* 0x000000025f5a7825 */ /* 0x002fe400078e0294 */
[----:B------:R-:W1:Y:S01]  /*3810*/  LDC R95, c[0x0][0x238] ;  /* 0x00008e00ff5f7b82 */ /* 0x000e620000000800 */
[----:B-----5:R-:W-:Y:S01]  /*3820*/  PRMT R22, RZ, 0x7610, R22 ;  /* 0x00007610ff167816 */ /* 0x020fe20000000016 */
[----:B0-----:R-:W-:Y:S01]  /*3830*/  IMAD R94, R94, 0x1f, RZ ;  /* 0x0000001f5e5e7824 */ /* 0x001fe200078e02ff */
[----:B------:R-:W-:-:S04]  /*3840*/  ISETP.GT.AND P2, PT, R5, 0x1c, PT ;  /* 0x0000001c0500780c */ /* 0x000fc80003f44270 */
[----:B------:R0:W5:Y:S01]  /*3850*/  @P3 LDG.E.U16 R22, desc[UR14][R90.64] ;  /* 0x0000000e5a163981 */ /* 0x000162000c1e1500 */
[----:B------:R-:W-:Y:S02]  /*3860*/  PRMT R21, RZ, 0x7610, R21 ;  /* 0x00007610ff157816 */ /* 0x000fe40000000015 */
[----:B------:R-:W-:Y:S02]  /*3870*/  ISETP.GT.AND P1, PT, R5, 0x1e, PT ;  /* 0x0000001e0500780c */ /* 0x000fe40003f24270 */
[----:B------:R-:W-:-:S04]  /*3880*/  PRMT R23, RZ, 0x7610, R23 ;  /* 0x00007610ff177816 */ /* 0x000fc80000000017 */
[----:B------:R-:W5:Y:S01]  /*3890*/  @P2 LDG.E.U16 R21, desc[UR14][R88.64] ;  /* 0x0000000e58152981 */ /* 0x000f62000c1e1500 */
[----:B0-----:R-:W-:Y:S02]  /*38a0*/  IMAD.WIDE R90, R94, 0x2, R148 ;  /* 0x000000025e5a7825 */ /* 0x001fe400078e0294 */
[----:B------:R-:W0:Y:S01]  /*38b0*/  LDC R94, c[0x0][0x238] ;  /* 0x00008e00ff5e7b82 */ /* 0x000e220000000800 */
[----:B------:R-:W-:Y:S01]  /*38c0*/  ISETP.GT.AND P2, PT, R5, 0x21, PT ;  /* 0x000000210500780c */ /* 0x000fe20003f44270 */
[----:B-1----:R-:W-:Y:S01]  /*38d0*/  IMAD R95, R95, 0x21, RZ ;  /* 0x000000215f5f7824 */ /* 0x002fe200078e02ff */
[C---:B------:R-:W-:Y:S01]  /*38e0*/  ISETP.GT.AND P0, PT, R5.reuse, 0x1f, PT ;  /* 0x0000001f0500780c */ /* 0x040fe20003f04270 */
[----:B------:R1:W5:Y:S01]  /*38f0*/  @P1 LDG.E.U16 R23, desc[UR14][R92.64] ;  /* 0x0000000e5c171981 */ /* 0x000362000c1e1500 */
[----:B------:R-:W-:Y:S02]  /*3900*/  PRMT R165, RZ, 0x7610, R165 ;  /* 0x00007610ffa57816 */ /* 0x000fe400000000a5 */
[----:B------:R-:W-:Y:S01]  /*3910*/  ISETP.GT.AND P1, PT, R5, 0x22, PT ;  /* 0x000000220500780c */ /* 0x000fe20003f24270 */
[----:B-1----:R-:W-:Y:S01]  /*3920*/  IMAD.WIDE R92, R95, 0x2, R148 ;  /* 0x000000025f5c7825 */ /* 0x002fe200078e0294 */
[----:B------:R-:W-:-:S02]  /*3930*/  PRMT R88, RZ, 0x7610, R88 ;  /* 0x00007610ff587816 */ /* 0x000fc40000000058 */
[----:B------:R-:W-:-:S03]  /*3940*/  PRMT R180, RZ, 0x7610, R180 ;  /* 0x00007610ffb47816 */ /* 0x000fc600000000b4 */
[----:B------:R-:W5:Y:S01]  /*3950*/  @P2 LDG.E.U16 R165, desc[UR14][R92.64] ;  /* 0x0000000e5ca52981 */ /* 0x000f62000c1e1500 */
[----:B------:R-:W-:Y:S01]  /*3960*/  ISETP.GT.AND P2, PT, R5, 0x24, PT ;  /* 0x000000240500780c */ /* 0x000fe20003f44270 */
[----:B0-----:R-:W-:Y:S02]  /*3970*/  IMAD R94, R94, 0x22, RZ ;  /* 0x000000225e5e7824 */ /* 0x001fe400078e02ff */
[----:B------:R0:W5:Y:S01]  /*3980*/  @P0 LDG.E.U16 R88, desc[UR14][R90.64] ;  /* 0x0000000e5a580981 */ /* 0x000162000c1e1500 */
[----:B------:R-:W-:Y:S02]  /*3990*/  IMAD R98, R98, 0x24, RZ ;  /* 0x0000002462627824 */ /* 0x000fe400078e02ff */
[----:B------:R-:W-:-:S05]  /*39a0*/  IMAD.WIDE R94, R94, 0x2, R148 ;  /* 0x000000025e5e7825 */ /* 0x000fca00078e0294 */
[----:B------:R1:W5:Y:S01]  /*39b0*/  @P1 LDG.E.U16 R180, desc[UR14][R94.64] ;  /* 0x0000000e5eb41981 */ /* 0x000362000c1e1500 */
[----:B0-----:R-:W-:Y:S01]  /*39c0*/  PRMT R90, RZ, 0x7610, R90 ;  /* 0x00007610ff5a7816 */ /* 0x001fe2000000005a */
[----:B------:R-:W-:Y:S02]  /*39d0*/  IMAD R100, R100, 0x27, RZ ;  /* 0x0000002764647824 */ /* 0x000fe400078e02ff */
[--C-:B-1----:R-:W-:Y:S01]  /*39e0*/  IMAD.WIDE R94, R98, 0x2, R148.reuse ;  /* 0x00000002625e7825 */ /* 0x102fe200078e0294 */
[----:B------:R-:W-:Y:S01]  /*39f0*/  ISETP.GT.AND P3, PT, R5, 0x23, PT ;  /* 0x000000230500780c */ /* 0x000fe20003f64270 */
[----:B------:R-:W0:Y:S03]  /*3a00*/  LDC R98, c[0x0][0x238] ;  /* 0x00008e00ff627b82 */ /* 0x000e260000000800 */
[----:B------:R1:W5:Y:S02]  /*3a10*/  @P2 LDG.E.U16 R90, desc[UR14][R94.64] ;  /* 0x0000000e5e5a2981 */ /* 0x000364000c1e1500 */
[----:B-1----:R-:W-:-:S03]  /*3a20*/  IMAD.WIDE R94, R100, 0x2, R148 ;  /* 0x00000002645e7825 */ /* 0x002fc600078e0294 */
[----:B------:R-:W1:Y:S01]  /*3a30*/  LDC R100, c[0x0][0x238] ;  /* 0x00008e00ff647b82 */ /* 0x000e620000000800 */
[----:B------:R-:W-:Y:S01]  /*3a40*/  IMAD R96, R96, 0x23, RZ ;  /* 0x0000002360607824 */ /* 0x000fe200078e02ff */
[----:B------:R-:W-:Y:S02]  /*3a50*/  ISETP.GT.AND P1, PT, R5, 0x25, PT ;  /* 0x000000250500780c */ /* 0x000fe40003f24270 */
[----:B------:R-:W-:Y:S01]  /*3a60*/  PRMT R89, RZ, 0x7610, R89 ;  /* 0x00007610ff597816 */ /* 0x000fe20000000059 */
[----:B------:R-:W-:Y:S01]  /*3a70*/  IMAD.WIDE R96, R96, 0x2, R148 ;  /* 0x0000000260607825 */ /* 0x000fe200078e0294 */
[----:B------:R-:W-:-:S03]  /*3a80*/  PRMT R91, RZ, 0x7610, R91 ;  /* 0x00007610ff5b7816 */ /* 0x000fc6000000005b */
[----:B------:R-:W-:Y:S01]  /*3a90*/  IMAD R99, R99, 0x25, RZ ;  /* 0x0000002563637824 */ /* 0x000fe200078e02ff */
[----:B------:R4:W5:Y:S03]  /*3aa0*/  @P3 LDG.E.U16 R89, desc[UR14][R96.64] ;  /* 0x0000000e60593981 */ /* 0x000966000c1e1500 */
[----:B----4-:R-:W-:-:S04]  /*3ab0*/  IMAD.WIDE R96, R99, 0x2, R148 ;  /* 0x0000000263607825 */ /* 0x010fc800078e0294 */
[----:B-1----:R-:W-:Y:S01]  /*3ac0*/  IMAD R100, R100, 0x29, RZ ;  /* 0x0000002964647824 */ /* 0x002fe200078e02ff */
[----:B------:R1:W4:Y:S03]  /*3ad0*/  @P1 LDG.E.U16 R91, desc[UR14][R96.64] ;  /* 0x0000000e605b1981 */ /* 0x000326000c1e1500 */
[----:B-1----:R-:W-:Y:S02]  /*3ae0*/  IMAD.WIDE R96, R100, 0x2, R148 ;  /* 0x0000000264607825 */ /* 0x002fe400078e0294 */
[----:B------:R-:W1:Y:S01]  /*3af0*/  LDC R100, c[0x0][0x238] ;  /* 0x00008e00ff647b82 */ /* 0x000e620000000800 */
[C---:B------:R-:W-:Y:S02]  /*3b00*/  ISETP.GT.AND P0, PT, R5.reuse, 0x29, PT ;  /* 0x000000290500780c */ /* 0x040fe40003f04270 */
[----:B------:R-:W-:Y:S01]  /*3b10*/  ISETP.GT.AND P3, PT, R5, 0x26, PT ;  /* 0x000000260500780c */ /* 0x000fe20003f64270 */
[----:B0-----:R-:W-:Y:S01]  /*3b20*/  IMAD R98, R98, 0x26, RZ ;  /* 0x0000002662627824 */ /* 0x001fe200078e02ff */
[----:B------:R-:W-:Y:S01]  /*3b30*/  PRMT R187, RZ, 0x7610, R187 ;  /* 0x00007610ffbb7816 */ /* 0x000fe200000000bb */
[----:B------:R-:W-:Y:S01]  /*3b40*/  IMAD R101, R101, 0x2a, RZ ;  /* 0x0000002a65657824 */ /* 0x000fe200078e02ff */
[----:B------:R-:W-:Y:S01]  /*3b50*/  PRMT R92, RZ, 0x7610, R92 ;  /* 0x00007610ff5c7816 */ /* 0x000fe2000000005c */
[----:B------:R-:W-:Y:S01]  /*3b60*/  IMAD.WIDE R98, R98, 0x2, R148 ;  /* 0x0000000262627825 */ /* 0x000fe200078e0294 */
[----:B------:R-:W-:-:S05]  /*3b70*/  ISETP.GT.AND P4, PT, R5, 0x27, PT ;  /* 0x000000270500780c */ /* 0x000fca0003f84270 */
[----:B------:R0:W4:Y:S04]  /*3b80*/  @P0 LDG.E.U16 R187, desc[UR14][R96.64] ;  /* 0x0000000e60bb0981 */ /* 0x000128000c1e1500 */
[----:B------:R2:W4:Y:S01]  /*3b90*/  @P3 LDG.E.U16 R92, desc[UR14][R98.64] ;  /* 0x0000000e625c3981 */ /* 0x000522000c1e1500 */
[----:B-1----:R-:W-:Y:S02]  /*3ba0*/  IMAD R100, R100, 0x39, RZ ;  /* 0x0000003964647824 */ /* 0x002fe400078e02ff */
[--C-:B0-----:R-:W-:Y:S02]  /*3bb0*/  IMAD.WIDE R96, R101, 0x2, R148.reuse ;  /* 0x0000000265607825 */ /* 0x101fe400078e0294 */
[----:B------:R-:W0:Y:S02]  /*3bc0*/  LDC R101, c[0x0][0x238] ;  /* 0x00008e00ff657b82 */ /* 0x000e240000000800 */
[----:B--2---:R-:W-:-:S06]  /*3bd0*/  IMAD.WIDE R98, R100, 0x2, R148 ;  /* 0x0000000264627825 */ /* 0x004fcc00078e0294 */
[----:B------:R-:W1:Y:S01]  /*3be0*/  LDC R100, c[0x0][0x238] ;  /* 0x00008e00ff647b82 */ /* 0x000e620000000800 */
[----:B------:R-:W-:Y:S02]  /*3bf0*/  PRMT R93, RZ, 0x7610, R93 ;  /* 0x00007610ff5d7816 */ /* 0x000fe4000000005d */
[----:B------:R-:W-:-:S04]  /*3c00*/  ISETP.GT.AND P1, PT, R5, 0x2a, PT ;  /* 0x0000002a0500780c */ /* 0x000fc80003f24270 */
[----:B------:R-:W2:Y:S01]  /*3c10*/  @P4 LDG.E.U16 R93, desc[UR14][R94.64] ;  /* 0x0000000e5e5d4981 */ /* 0x000ea2000c1e1500 */
[----:B------:R-:W-:Y:S02]  /*3c20*/  ISETP.GT.AND P4, PT, R5, 0x39, PT ;  /* 0x000000390500780c */ /* 0x000fe40003f84270 */
[----:B------:R-:W-:Y:S02]  /*3c30*/  PRMT R182, RZ, 0x7610, R182 ;  /* 0x00007610ffb67816 */ /* 0x000fe400000000b6 */
[----:B------:R-:W-:Y:S01]  /*3c40*/  PRMT R183, RZ, 0x7610, R183 ;  /* 0x00007610ffb77816 */ /* 0x000fe200000000b7 */
[----:B0-----:R-:W-:-:S03]  /*3c50*/  IMAD R101, R101, 0x2b, RZ ;  /* 0x0000002b65657824 */ /* 0x001fc600078e02ff */
[----:B------:R0:W2:Y:S01]  /*3c60*/  @P1 LDG.E.U16 R182, desc[UR14][R96.64] ;  /* 0x0000000e60b61981 */ /* 0x0000a2000c1e1500 */
[----:B------:R-:W-:-:S04]  /*3c70*/  IMAD R102, R102, 0x31, RZ ;  /* 0x0000003166667824 */ /* 0x000fc800078e02ff */
[----:B------:R0:W2:Y:S01]  /*3c80*/  @P4 LDG.E.U16 R183, desc[UR14][R98.64] ;  /* 0x0000000e62b74981 */ /* 0x0000a2000c1e1500 */
[----:B-1----:R-:W-:Y:S02]  /*3c90*/  IMAD R100, R100, 0x2c, RZ ;  /* 0x0000002c64647824 */ /* 0x002fe400078e02ff */
[--C-:B0-----:R-:W-:Y:S02]  /*3ca0*/  IMAD.WIDE R96, R101, 0x2, R148.reuse ;  /* 0x0000000265607825 */ /* 0x101fe400078e0294 */
[----:B------:R-:W0:Y:S02]  /*3cb0*/  LDC R101, c[0x0][0x238] ;  /* 0x00008e00ff657b82 */ /* 0x000e240000000800 */
[----:B------:R-:W-:-:S06]  /*3cc0*/  IMAD.WIDE R98, R100, 0x2, R148 ;  /* 0x0000000264627825 */ /* 0x000fcc00078e0294 */
[----:B------:R-:W1:Y:S01]  /*3cd0*/  LDC R100, c[0x0][0x238] ;  /* 0x00008e00ff647b82 */ /* 0x000e620000000800 */
[----:B------:R-:W-:Y:S01]  /*3ce0*/  IMAD.WIDE R94, R102, 0x2, R148 ;  /* 0x00000002665e7825 */ /* 0x000fe200078e0294 */
[----:B------:R-:W-:-:S06]  /*3cf0*/  ISETP.GT.AND P3, PT, R5, 0x31, PT ;  /* 0x000000310500780c */ /* 0x000fcc0003f64270 */
[----:B------:R-:W3:Y:S01]  /*3d00*/  LDC R102, c[0x0][0x238] ;  /* 0x00008e00ff667b82 */ /* 0x000ee20000000800 */
[C---:B------:R-:W-:Y:S02]  /*3d10*/  ISETP.GT.AND P0, PT, R5.reuse, 0x2b, PT ;  /* 0x0000002b0500780c */ /* 0x040fe40003f04270 */
[----:B------:R-:W-:Y:S02]  /*3d20*/  PRMT R185, RZ, 0x7610, R185 ;  /* 0x00007610ffb97816 */ /* 0x000fe400000000b9 */
[----:B------:R-:W-:-:S04]  /*3d30*/  ISETP.GT.AND P2, PT, R5, 0x2c, PT ;  /* 0x0000002c0500780c */ /* 0x000fc80003f44270 */
[----:B------:R0:W2:Y:S01]  /*3d40*/  @P3 LDG.E.U16 R185, desc[UR14][R94.64] ;  /* 0x0000000e5eb93981 */ /* 0x0000a2000c1e1500 */
[----:B------:R-:W-:Y:S01]  /*3d50*/  ISETP.GT.AND P3, PT, R5, 0x2e, PT ;  /* 0x0000002e0500780c */ /* 0x000fe20003f64270 */
[----:B0-----:R-:W-:Y:S01]  /*3d60*/  IMAD R101, R101, 0x2d, RZ ;  /* 0x0000002d65657824 */ /* 0x001fe200078e02ff */
[----:B------:R-:W-:Y:S02]  /*3d70*/  PRMT R94, RZ, 0x7610, R94 ;  /* 0x00007610ff5e7816 */ /* 0x000fe4000000005e */
[----:B------:R-:W-:Y:S01]  /*3d80*/  PRMT R95, RZ, 0x7610, R95 ;  /* 0x00007610ff5f7816 */ /* 0x000fe2000000005f */
[----:B-1----:R-:W-:-:S03]  /*3d90*/  IMAD R100, R100, 0x2e, RZ ;  /* 0x0000002e64647824 */ /* 0x002fc600078e02ff */
[----:B------:R0:W2:Y:S01]  /*3da0*/  @P0 LDG.E.U16 R94, desc[UR14][R96.64] ;  /* 0x0000000e605e0981 */ /* 0x0000a2000c1e1500 */
[----:B---3--:R-:W-:-:S03]  /*3db0*/  IMAD R102, R102, 0x2f, RZ ;  /* 0x0000002f66667824 */ /* 0x008fc600078e02ff */
[----:B------:R1:W3:Y:S01]  /*3dc0*/  @P2 LDG.E.U16 R95, desc[UR14][R98.64] ;  /* 0x0000000e625f2981 */ /* 0x0002e2000c1e1500 */
[----:B0-----:R-:W-:Y:S01]  /*3dd0*/  PRMT R97, RZ, 0x7610, R97 ;  /* 0x00007610ff617816 */ /* 0x001fe20000000061 */
[----:B-1----:R-:W-:-:S04]  /*3de0*/  IMAD.WIDE R98, R101, 0x2, R148 ;  /* 0x0000000265627825 */ /* 0x002fc800078e0294 */
[----:B------:R-:W-:-:S05]  /*3df0*/  IMAD.WIDE R100, R100, 0x2, R148 ;  /* 0x0000000264647825 */ /* 0x000fca00078e0294 */
[----:B------:R0:W3:Y:S01]  /*3e00*/  @P3 LDG.E.U16 R97, desc[UR14][R100.64] ;  /* 0x0000000e64613981 */ /* 0x0000e2000c1e1500 */
[C---:B------:R-:W-:Y:S01]  /*3e10*/  ISETP.GT.AND P1, PT, R5.reuse, 0x2d, PT ;  /* 0x0000002d0500780c */ /* 0x040fe20003f24270 */
[----:B0-----:R-:W-:Y:S02]  /*3e20*/  IMAD.WIDE R100, R102, 0x2, R148 ;  /* 0x0000000266647825 */ /* 0x001fe400078e0294 */
[----:B------:R-:W0:Y:S01]  /*3e30*/  LDC R102, c[0x0][0x238] ;  /* 0x00008e00ff667b82 */ /* 0x000e220000000800 */
[----:B------:R-:W-:Y:S02]  /*3e40*/  ISETP.GT.AND P0, PT, R5, 0x2f, PT ;  /* 0x0000002f0500780c */ /* 0x000fe40003f04270 */
[----:B------:R-:W-:-:S07]  /*3e50*/  PRMT R96, RZ, 0x7610, R96 ;  /* 0x00007610ff607816 */ /* 0x000fce0000000060 */
[----:B------:R1:W3:Y:S02]  /*3e60*/  @P1 LDG.E.U16 R96, desc[UR14][R98.64] ;  /* 0x0000000e62601981 */ /* 0x0002e4000c1e1500 */
[----:B-1----:R-:W-:Y:S01]  /*3e70*/  PRMT R98, RZ, 0x7610, R98 ;  /* 0x00007610ff627816 */ /* 0x002fe20000000062 */
[----:B0-----:R-:W-:-:S05]  /*3e80*/  IMAD R102, R102, 0x32, RZ ;  /* 0x0000003266667824 */ /* 0x001fca00078e02ff */
[----:B------:R0:W3:Y:S02]  /*3e90*/  @P0 LDG.E.U16 R98, desc[UR14][R100.64] ;  /* 0x0000000e64620981 */ /* 0x0000e4000c1e1500 */
[----:B0-----:R-:W-:Y:S02]  /*3ea0*/  IMAD.WIDE R100, R102, 0x2, R148 ;  /* 0x0000000266647825 */ /* 0x001fe400078e0294 */
[----:B------:R-:W0:Y:S01]  /*3eb0*/  LDC R102, c[0x0][0x238] ;  /* 0x00008e00ff667b82 */ /* 0x000e220000000800 */
[----:B------:R-:W-:Y:S02]  /*3ec0*/  ISETP.GT.AND P1, PT, R5, 0x32, PT ;  /* 0x000000320500780c */ /* 0x000fe40003f24270 */
[----:B------:R-:W-:-:S11]  /*3ed0*/  PRMT R184, RZ, 0x7610, R184 ;  /* 0x00007610ffb87816 */ /* 0x000fd600000000b8 */
[----:B------:R1:W3:Y:S01]  /*3ee0*/  @P1 LDG.E.U16 R184, desc[UR14][R100.64] ;  /* 0x0000000e64b81981 */ /* 0x0002e2000c1e1500 */
[----:B0-----:R-:W-:-:S04]  /*3ef0*/  IMAD R102, R102, 0x33, RZ ;  /* 0x0000003366667824 */ /* 0x001fc800078e02ff */
[----:B-1----:R-:W-:Y:S02]  /*3f00*/  IMAD.WIDE R100, R102, 0x2, R148 ;  /* 0x0000000266647825 */ /* 0x002fe400078e0294 */
[----:B------:R-:W0:Y:S01]  /*3f10*/  LDC R102, c[0x0][0x238] ;  /* 0x00008e00ff667b82 */ /* 0x000e220000000800 */
[C---:B------:R-:W-:Y:S02]  /*3f20*/  ISETP.GT.AND P0, PT, R5.reuse, 0x33, PT ;  /* 0x000000330500780c */ /* 0x040fe40003f04270 */
[----:B------:R-:W-:Y:S02]  /*3f30*/  ISETP.GT.AND P1, PT, R5, 0x34, PT ;  /* 0x000000340500780c */ /* 0x000fe40003f24270 */
[----:B------:R-:W-:Y:S01]  /*3f40*/  PRMT R99, RZ, 0x7610, R99 ;  /* 0x00007610ff637816 */ /* 0x000fe20000000063 */
[----:B------:R-:W-:-:S08]  /*3f50*/  IMAD R104, R104, 0x35, RZ ;  /* 0x0000003568687824 */ /* 0x000fd000078e02ff */
[----:B------:R1:W3:Y:S01]  /*3f60*/  @P0 LDG.E.U16 R99, desc[UR14][R100.64] ;  /* 0x0000000e64630981 */ /* 0x0002e2000c1e1500 */
[----:B0-----:R-:W-:Y:S01]  /*3f70*/  IMAD R102, R102, 0x34, RZ ;  /* 0x0000003466667824 */ /* 0x001fe200078e02ff */
[----:B-1----:R-:W-:-:S03]  /*3f80*/  PRMT R100, RZ, 0x7610, R100 ;  /* 0x00007610ff647816 */ /* 0x002fc60000000064 */
[----:B------:R-:W-:-:S05]  /*3f90*/  IMAD.WIDE R102, R102, 0x2, R148 ;  /* 0x0000000266667825 */ /* 0x000fca00078e0294 */
[----:B------:R0:W3:Y:S02]  /*3fa0*/  @P1 LDG.E.U16 R100, desc[UR14][R102.64] ;  /* 0x0000000e66641981 */ /* 0x0000e4000c1e1500 */
[----:B0-----:R-:W-:Y:S02]  /*3fb0*/  IMAD.WIDE R102, R104, 0x2, R148 ;  /* 0x0000000268667825 */ /* 0x001fe400078e0294 */
        /* <DEDUP_REMOVED lines=42> */
[----:B------:R-:W-:-:S09]  /*4260*/  PRMT R107, RZ, 0x7610, R107 ;  /* 0x00007610ff6b7816 */ /* 0x000fd2000000006b */
[----:B------:R1:W3:Y:S01]  /*4270*/  @P0 LDG.E.U16 R107, desc[UR14][R108.64] ;  /* 0x0000000e6c6b0981 */ /* 0x0002e2000c1e1500 */
[----:B0-----:R-:W-:Y:S01]  /*4280*/  IMAD R110, R110, 0x3f, RZ ;  /* 0x0000003f6e6e7824 */ /* 0x001fe200078e02ff */
[----:B-1----:R-:W-:-:S03]  /*4290*/  PRMT R108, RZ, 0x7610, R108 ;  /* 0x00007610ff6c7816 */ /* 0x002fc6000000006c */
[----:B------:R-:W-:-:S05]  /*42a0*/  IMAD.WIDE R110, R110, 0x2, R148 ;  /* 0x000000026e6e7825 */ /* 0x000fca00078e0294 */
[----:B------:R0:W3:Y:S01]  /*42b0*/  @P1 LDG.E.U16 R108, desc[UR14][R110.64] ;  /* 0x0000000e6e6c1981 */ /* 0x0000e2000c1e1500 */
[----:B------:R-:W-:Y:S01]  /*42c0*/  BAR.SYNC.DEFER_BLOCKING 0x0 ;  /* 0x0000000000007b1d */ /* 0x000fe20000010000 */
[----:B------:R-:W-:Y:S02]  /*42d0*/  ISETP.GE.AND P0, PT, R3, R5, PT ;  /* 0x000000050300720c */ /* 0x000fe40003f06270 */
[----:B------:R-:W-:Y:S01]  /*42e0*/  PRMT R109, RZ, 0x7610, R109 ;  /* 0x00007610ff6d7816 */ /* 0x000fe2000000006d */
[----:B0-----:R-:W-:-:S04]  /*42f0*/  IMAD.WIDE R110, R198, 0x2, R154 ;  /* 0x00000002c66e7825 */ /* 0x001fc800078e029a */
[----:B------:R-:W-:-:S06]  /*4300*/  IMAD.WIDE R112, R198, 0x2, R156 ;  /* 0x00000002c6707825 */ /* 0x000fcc00078e029c */
[----:B------:R0:W3:Y:S02]  /*4310*/  @!P0 LDG.E.U16 R109, desc[UR14][R110.64] ;  /* 0x0000000e6e6d8981 */ /* 0x0000e4000c1e1500 */
[----:B0-----:R-:W-:Y:S02]  /*4320*/  PRMT R110, RZ, 0x7610, R110 ;  /* 0x00007610ff6e7816 */ /* 0x001fe4000000006e */
[----:B------:R-:W-:-:S04]  /*4330*/  PRMT R111, RZ, 0x7610, R111 ;  /* 0x00007610ff6f7816 */ /* 0x000fc8000000006f */
[----:B------:R0:W3:Y:S01]  /*4340*/  @!P0 LDG.E.U16 R110, desc[UR14][R112.64] ;  /* 0x0000000e706e8981 */ /* 0x0000e2000c1e1500 */
[----:B------:R-:W-:-:S04]  /*4350*/  IMAD.WIDE R114, R198, 0x2, R150 ;  /* 0x00000002c6727825 */ /* 0x000fc800078e0296 */
[----:B0-----:R-:W-:-:S05]  /*4360*/  IMAD.WIDE R112, R198, 0x2, R152 ;  /* 0x00000002c6707825 */ /* 0x001fca00078e0298 */
[----:B------:R0:W3:Y:S01]  /*4370*/  @!P0 LDG.E.U16 R111, desc[UR14][R112.64] ;  /* 0x0000000e706f8981 */ /* 0x0000e2000c1e1500 */
[----:B------:R-:W-:Y:S02]  /*4380*/  LOP3.LUT R145, R145, R144, RZ, 0x3c, !PT ;  /* 0x0000009091917212 */ /* 0x000fe400078e3cff */
[----:B0-----:R-:W-:Y:S02]  /*4390*/  PRMT R112, RZ, 0x7610, R112 ;  /* 0x00007610ff707816 */ /* 0x001fe40000000070 */
[----:B------:R-:W-:-:S04]  /*43a0*/  PRMT R113, RZ, 0x7610, R113 ;  /* 0x00007610ff717816 */ /* 0x000fc80000000071 */
[----:B------:R0:W3:Y:S01]  /*43b0*/  @!P0 LDG.E.U16 R112, desc[UR14][R114.64] ;  /* 0x0000000e72708981 */ /* 0x0000e2000c1e1500 */
[----:B------:R-:W-:Y:S01]  /*43c0*/  LOP3.LUT R144, R145, R144, RZ, 0x3c, !PT ;  /* 0x0000009091907212 */ /* 0x000fe200078e3cff */
[----:B------:R-:W-:Y:S01]  /*43d0*/  IMAD.WIDE R116, R198, 0x2, R146 ;  /* 0x00000002c6747825 */ /* 0x000fe200078e0292 */
[----:B------:R-:W-:-:S03]  /*43e0*/  LOP3.LUT R143, R143, R142, RZ, 0x3c, !PT ;  /* 0x0000008e8f8f7212 */ /* 0x000fc600078e3cff */
[----:B0-----:R-:W-:Y:S01]  /*43f0*/  IMAD.WIDE R114, R198, 0x2, R138 ;  /* 0x00000002c6727825 */ /* 0x001fe200078e028a */
[----:B------:R-:W-:-:S04]  /*4400*/  LOP3.LUT R145, R145, R144, RZ, 0x3c, !PT ;  /* 0x0000009091917212 */ /* 0x000fc800078e3cff */
[----:B------:R0:W3:Y:S01]  /*4410*/  @!P0 LDG.E.U16 R113, desc[UR14][R114.64] ;  /* 0x0000000e72718981 */ /* 0x0000e2000c1e1500 */
[----:B------:R-:W-:Y:S02]  /*4420*/  LOP3.LUT R142, R143, R142, RZ, 0x3c, !PT ;  /* 0x0000008e8f8e7212 */ /* 0x000fe400078e3cff */
[----:B0-----:R-:W-:Y:S02]  /*4430*/  PRMT R114, RZ, 0x7610, R114 ;  /* 0x00007610ff727816 */ /* 0x001fe40000000072 */
[----:B------:R-:W-:-:S04]  /*4440*/  PRMT R115, RZ, 0x7610, R115 ;  /* 0x00007610ff737816 */ /* 0x000fc80000000073 */
[----:B------:R0:W3:Y:S01]  /*4450*/  @!P0 LDG.E.U16 R114, desc[UR14][R116.64] ;  /* 0x0000000e74728981 */ /* 0x0000e2000c1e1500 */
[----:B------:R-:W-:Y:S02]  /*4460*/  LOP3.LUT R143, R143, R142, RZ, 0x3c, !PT ;  /* 0x0000008e8f8f7212 */ /* 0x000fe400078e3cff */
[----:B------:R-:W-:Y:S01]  /*4470*/  LOP3.LUT R141, R141, R140, RZ, 0x3c, !PT ;  /* 0x0000008c8d8d7212 */ /* 0x000fe200078e3cff */
[----:B------:R-:W-:Y:S01]  /*4480*/  STS.U16 [R2+UR12], R119 ;  /* 0x0000007702007988 */ /* 0x000fe2000800040c */
[----:B0-----:R-:W-:-:S03]  /*4490*/  IMAD.WIDE R116, R198, 0x2, R144 ;  /* 0x00000002c6747825 */ /* 0x001fc600078e0290 */
[----:B------:R0:W-:Y:S04]  /*44a0*/  STS.U16 [R2+UR12+0x400], R118 ;  /* 0x0004007602007988 */ /* 0x0001e8000800040c */
[----:B------:R1:W3:Y:S01]  /*44b0*/  @!P0 LDG.E.U16 R115, desc[UR14][R116.64] ;  /* 0x0000000e74738981 */ /* 0x0002e2000c1e1500 */
[----:B------:R-:W-:Y:S01]  /*44c0*/  LOP3.LUT R140, R141, R140, RZ, 0x3c, !PT ;  /* 0x0000008c8d8c7212 */ /* 0x000fe200078e3cff */
[----:B0-----:R-:W-:Y:S01]  /*44d0*/  IMAD.WIDE R118, R198, 0x2, R142 ;  /* 0x00000002c6767825 */ /* 0x001fe200078e028e */
[----:B-1----:R-:W-:Y:S02]  /*44e0*/  PRMT R116, RZ, 0x7610, R116 ;  /* 0x00007610ff747816 */ /* 0x002fe40000000074 */
[----:B------:R-:W-:Y:S02]  /*44f0*/  PRMT R117, RZ, 0x7610, R117 ;  /* 0x00007610ff757816 */ /* 0x000fe40000000075 */
[----:B------:R-:W-:-:S02]  /*4500*/  LOP3.LUT R137, R137, R136, RZ, 0x3c, !PT ;  /* 0x0000008889897212 */ /* 0x000fc400078e3cff */
[----:B------:R0:W3:Y:S01]  /*4510*/  @!P0 LDG.E.U16 R116, desc[UR14][R118.64] ;  /* 0x0000000e76748981 */ /* 0x0000e2000c1e1500 */
[----:B------:R-:W-:Y:S02]  /*4520*/  LOP3.LUT R141, R141, R140, RZ, 0x3c, !PT ;  /* 0x0000008c8d8d7212 */ /* 0x000fe400078e3cff */
[----:B------:R-:W-:Y:S01]  /*4530*/  LOP3.LUT R136, R137, R136, RZ, 0x3c, !PT ;  /* 0x0000008889887212 */ /* 0x000fe200078e3cff */
[----:B------:R-:W-:Y:S01]  /*4540*/  STS.U16 [R2+UR12+0x800], R121 ;  /* 0x0008007902007988 */ /* 0x000fe2000800040c */
[----:B0-----:R-:W-:-:S03]  /*4550*/  IMAD.WIDE R118, R198, 0x2, R130 ;  /* 0x00000002c6767825 */ /* 0x001fc600078e0282 */
[----:B------:R0:W-:Y:S01]  /*4560*/  STS.U16 [R2+UR12+0xc00], R120 ;  /* 0x000c007802007988 */ /* 0x0001e2000800040c */
[----:B------:R-:W-:-:S03]  /*4570*/  LOP3.LUT R135, R135, R134, RZ, 0x3c, !PT ;  /* 0x0000008687877212 */ /* 0x000fc600078e3cff */
[----:B------:R1:W3:Y:S01]  /*4580*/  @!P0 LDG.E.U16 R117, desc[UR14][R118.64] ;  /* 0x0000000e76758981 */ /* 0x0002e2000c1e1500 */
[----:B------:R-:W-:Y:S01]  /*4590*/  LOP3.LUT R137, R137, R136, RZ, 0x3c, !PT ;  /* 0x0000008889897212 */ /* 0x000fe200078e3cff */
[----:B0-----:R-:W-:Y:S01]  /*45a0*/  IMAD.WIDE R120, R198, 0x2, R140 ;  /* 0x00000002c6787825 */ /* 0x001fe200078e028c */
[----:B-1----:R-:W-:Y:S02]  /*45b0*/  PRMT R118, RZ, 0x7610, R118 ;  /* 0x00007610ff767816 */ /* 0x002fe40000000076 */
[----:B------:R-:W-:Y:S02]  /*45c0*/  LOP3.LUT R134, R135, R134, RZ, 0x3c, !PT ;  /* 0x0000008687867212 */ /* 0x000fe400078e3cff */
[----:B------:R-:W-:Y:S02]  /*45d0*/  PRMT R119, RZ, 0x7610, R119 ;  /* 0x00007610ff777816 */ /* 0x000fe40000000077 */
[----:B------:R0:W3:Y:S01]  /*45e0*/  @!P0 LDG.E.U16 R118, desc[UR14][R120.64] ;  /* 0x0000000e78768981 */ /* 0x0000e2000c1e1500 */
[----:B------:R-:W-:-:S02]  /*45f0*/  LOP3.LUT R125, R125, R124, RZ, 0x3c, !PT ;  /* 0x0000007c7d7d7212 */ /* 0x000fc400078e3cff */
[----:B------:R-:W-:Y:S02]  /*4600*/  LOP3.LUT R135, R135, R134, RZ, 0x3c, !PT ;  /* 0x0000008687877212 */ /* 0x000fe400078e3cff */
[----:B------:R-:W-:Y:S01]  /*4610*/  LOP3.LUT R124, R125, R124, RZ, 0x3c, !PT ;  /* 0x0000007c7d7c7212 */ /* 0x000fe200078e3cff */
[----:B0-----:R-:W-:Y:S01]  /*4620*/  IMAD.WIDE R120, R198, 0x2, R136 ;  /* 0x00000002c6787825 */ /* 0x001fe200078e0288 */
[----:B------:R-:W-:Y:S01]  /*4630*/  STS.U16 [R2+UR12+0x1000], R123 ;  /* 0x0010007b02007988 */ /* 0x000fe2000800040c */
[----:B------:R-:W-:-:S03]  /*4640*/  LOP3.LUT R133, R133, R132, RZ, 0x3c, !PT ;  /* 0x0000008485857212 */ /* 0x000fc600078e3cff */
[----:B------:R0:W3:Y:S01]  /*4650*/  @!P0 LDG.E.U16 R119, desc[UR14][R120.64] ;  /* 0x0000000e78778981 */ /* 0x0000e2000c1e1500 */
[----:B------:R-:W-:-:S03]  /*4660*/  LOP3.LUT R125, R125, R124, RZ, 0x3c, !PT ;  /* 0x0000007c7d7d7212 */ /* 0x000fc600078e3cff */
[----:B------:R1:W-:Y:S01]  /*4670*/  STS.U16 [R2+UR12+0x1400], R122 ;  /* 0x0014007a02007988 */ /* 0x0003e2000800040c */
[----:B------:R-:W-:Y:S02]  /*4680*/  LOP3.LUT R132, R133, R132, RZ, 0x3c, !PT ;  /* 0x0000008485847212 */ /* 0x000fe400078e3cff */
[----:B0-----:R-:W-:Y:S01]  /*4690*/  PRMT R120, RZ, 0x7610, R120 ;  /* 0x00007610ff787816 */ /* 0x001fe20000000078 */
[----:B-1----:R-:W-:Y:S01]  /*46a0*/  IMAD.WIDE R122, R198, 0x2, R134 ;  /* 0x00000002c67a7825 */ /* 0x002fe200078e0286 */
[----:B------:R-:W-:-:S04]  /*46b0*/  PRMT R121, RZ, 0x7610, R121 ;  /* 0x00007610ff797816 */ /* 0x000fc80000000079 */
[----:B------:R0:W3:Y:S01]  /*46c0*/  @!P0 LDG.E.U16 R120, desc[UR14][R122.64] ;  /* 0x0000000e7a788981 */ /* 0x0000e2000c1e1500 */
[----:B------:R-:W-:-:S03]  /*46d0*/  LOP3.LUT R133, R133, R132, RZ, 0x3c, !PT ;  /* 0x0000008485857212 */ /* 0x000fc600078e3cff */
[----:B------:R-:W-:Y:S01]  /*46e0*/  STS.U16 [R2+UR12+0x1800], R127 ;  /* 0x0018007f02007988 */ /* 0x000fe2000800040c */
[----:B0-----:R-:W-:-:S03]  /*46f0*/  IMAD.WIDE R122, R198, 0x2, R124 ;  /* 0x00000002c67a7825 */ /* 0x001fc600078e027c */
[----:B------:R0:W-:Y:S04]  /*4700*/  STS.U16 [R2+UR12+0x1c00], R126 ;  /* 0x001c007e02007988 */ /* 0x0001e8000800040c */
[----:B------:R1:W3:Y:S04]  /*4710*/  @!P0 LDG.E.U16 R121, desc[UR14][R122.64] ;  /* 0x0000000e7a798981 */ /* 0x0002e8000c1e1500 */
[----:B------:R5:W-:Y:S01]  /*4720*/  STS.U16 [R226+UR12+0x80], R129 ;  /* 0x00008081e2007988 */ /* 0x000be2000800040c */
[----:B0-----:R-:W-:Y:S01]  /*4730*/  IMAD.WIDE R126, R198, 0x2, R132 ;  /* 0x00000002c67e7825 */ /* 0x001fe200078e0284 */
[----:B-1----:R-:W-:-:S03]  /*4740*/  PRMT R122, RZ, 0x7610, R122 ;  /* 0x00007610ff7a7816 */ /* 0x002fc6000000007a */
[----:B-----5:R-:W-:Y:S02]  /*4750*/  IMAD.MOV.U32 R129, RZ, RZ, R128 ;  /* 0x000000ffff817224 */ /* 0x020fe400078e0080 */
[----:B------:R-:W-:Y:S01]  /*4760*/  IMAD.MOV.U32 R128, RZ, RZ, R194 ;  /* 0x000000ffff807224 */ /* 0x000fe200078e00c2 */
[----:B------:R0:W5:Y:S01]  /*4770*/  @!P0 LDG.E.U16 R122, desc[UR14][R126.64] ;  /* 0x0000000e7e7a8981 */ /* 0x000162000c1e1500 */
[----:B------:R-:W-:Y:S02]  /*4780*/  PRMT R123, RZ, 0x7610, R123 ;  /* 0x00007610ff7b7816 */ /* 0x000fe4000000007b */
[----:B0-----:R-:W-:Y:S01]  /*4790*/  IMAD.WIDE R126, R198, 0x2, R128 ;  /* 0x00000002c67e7825 */ /* 0x001fe200078e0280 */
[----:B------:R0:W-:Y:S04]  /*47a0*/  STS.U16 [R226+UR12+0x480], R192 ;  /* 0x000480c0e2007988 */ /* 0x0001e8000800040c */
[----:B------:R1:W5:Y:S01]  /*47b0*/  @!P0 LDG.E.U16 R123, desc[UR14][R126.64] ;  /* 0x0000000e7e7b8981 */ /* 0x000362000c1e1500 */
[----:B0-----:R-:W-:Y:S01]  /*47c0*/  PRMT R192, RZ, 0x7610, R192 ;  /* 0x00007610ffc07816 */ /* 0x001fe200000000c0 */
[----:B-1----:R-:W-:-:S02]  /*47d0*/  IMAD.MOV.U32 R126, RZ, RZ, R158 ;  /* 0x000000ffff7e7224 */ /* 0x002fc400078e009e */
[----:B------:R-:W-:Y:S02]  /*47e0*/  IMAD.MOV.U32 R127, RZ, RZ, R159 ;  /* 0x000000ffff7f7224 */ /* 0x000fe400078e009f */
[C---:B------:R-:W-:Y:S01]  /*47f0*/  IMAD.WIDE R158, R198.reuse, 0x2, R126 ;  /* 0x00000002c69e7825 */ /* 0x040fe200078e027e */
[----:B------:R0:W-:Y:S04]  /*4800*/  STS.U16 [R226+UR12+0x880], R161 ;  /* 0x000880a1e2007988 */ /* 0x0001e8000800040c */
[----:B------:R1:W5:Y:S02]  /*4810*/  @!P0 LDG.E.U16 R192, desc[UR14][R158.64] ;  /* 0x0000000e9ec08981 */ /* 0x000364000c1e1500 */
[--C-:B-1----:R-:W-:Y:S02]  /*4820*/  IMAD.MOV.U32 R158, RZ, RZ, R193.reuse ;  /* 0x000000ffff9e7224 */ /* 0x102fe400078e00c1 */
[----:B------:R-:W-:Y:S01]  /*4830*/  IMAD.MOV.U32 R159, RZ, RZ, R160 ;  /* 0x000000ffff9f7224 */ /* 0x000fe200078e00a0 */
[----:B------:R-:W-:Y:S01]  /*4840*/  PRMT R193, RZ, 0x7610, R193 ;  /* 0x00007610ffc17816 */ /* 0x000fe200000000c1 */
[----:B0-----:R-:W-:Y:S01]  /*4850*/  IMAD.WIDE R160, R198, 0x2, R158 ;  /* 0x00000002c6a07825 */ /* 0x001fe200078e029e */
[----:B------:R0:W-:Y:S04]  /*4860*/  STS.U16 [R226+UR12+0xc80], R163 ;  /* 0x000c80a3e2007988 */ /* 0x0001e8000800040c */
[----:B------:R1:W5:Y:S01]  /*4870*/  @!P0 LDG.E.U16 R193, desc[UR14][R160.64] ;  /* 0x0000000ea0c18981 */ /* 0x000362000c1e1500 */
[----:B------:R-:W-:Y:S01]  /*4880*/  PRMT R194, RZ, 0x7610, R194 ;  /* 0x00007610ffc27816 */ /* 0x000fe200000000c2 */
[----:B-1----:R-:W-:-:S02]  /*4890*/  IMAD.MOV.U32 R160, RZ, RZ, R191 ;  /* 0x000000ffffa07224 */ /* 0x002fc400078e00bf */
[----:B------:R-:W-:Y:S02]  /*48a0*/  IMAD.MOV.U32 R161, RZ, RZ, R162 ;  /* 0x000000ffffa17224 */ /* 0x000fe400078e00a2 */
[----:B0-----:R-:W-:Y:S01]  /*48b0*/  IMAD.WIDE R162, R198, 0x2, R160 ;  /* 0x00000002c6a27825 */ /* 0x001fe200078e02a0 */
[----:B------:R0:W-:Y:S04]  /*48c0*/  STS.U16 [R226+UR12+0x1080], R165 ;  /* 0x001080a5e2007988 */ /* 0x0001e8000800040c */
[----:B------:R1:W5:Y:S01]  /*48d0*/  @!P0 LDG.E.U16 R194, desc[UR14][R162.64] ;  /* 0x0000000ea2c28981 */ /* 0x000362000c1e1500 */
[----:B------:R-:W-:Y:S01]  /*48e0*/  PRMT R202, RZ, 0x7610, R202 ;  /* 0x00007610ffca7816 */ /* 0x000fe200000000ca */
[----:B-1----:R-:W-:Y:S02]  /*48f0*/  IMAD.MOV.U32 R162, RZ, RZ, R189 ;  /* 0x000000ffffa27224 */ /* 0x002fe400078e00bd */
[----:B------:R-:W-:-:S02]  /*4900*/  IMAD.MOV.U32 R163, RZ, RZ, R164 ;  /* 0x000000ffffa37224 */ /* 0x000fc400078e00a4 */
[----:B0-----:R-:W-:Y:S01]  /*4910*/  IMAD.WIDE R164, R198, 0x2, R162 ;  /* 0x00000002c6a47825 */ /* 0x001fe200078e02a2 */
[----:B------:R-:W-:-:S04]  /*4920*/  PRMT R207, RZ, 0x7610, R207 ;  /* 0x00007610ffcf7816 */ /* 0x000fc800000000cf */
[----:B------:R0:W5:Y:S02]  /*4930*/  @!P0 LDG.E.U16 R202, desc[UR14][R164.64] ;  /* 0x0000000ea4ca8981 */ /* 0x000164000c1e1500 */
[----:B0-----:R-:W-:Y:S02]  /*4940*/  IMAD.MOV.U32 R164, RZ, RZ, R167 ;  /* 0x000000ffffa47224 */ /* 0x001fe400078e00a7 */
[----:B------:R-:W-:Y:S02]  /*4950*/  IMAD.MOV.U32 R165, RZ, RZ, R166 ;  /* 0x000000ffffa57224 */ /* 0x000fe400078e00a6 */
[----:B------:R-:W-:Y:S01]  /*4960*/  IMAD.WIDE R166, R198, 0x2, R164 ;  /* 0x00000002c6a67825 */ /* 0x000fe200078e02a4 */
        /* <DEDUP_REMOVED lines=20> */
[----:B----4-:R-:W-:Y:S04]  /*4ab0*/  STS.U16 [R226+UR12+0x1480], R187 ;  /* 0x001480bbe2007988 */ /* 0x010fe8000800040c */
[----:B------:R0:W4:Y:S04]  /*4ac0*/  @!P0 LDG.E.U16 R227, desc[UR14][R174.64] ;  /* 0x0000000eaee38981 */ /* 0x000128000c1e1500 */
[----:B--2---:R-:W-:Y:S04]  /*4ad0*/  STS.U16 [R226+UR12+0x1880], R185 ;  /* 0x001880b9e2007988 */ /* 0x004fe8000800040c */
[----:B------:R-:W-:Y:S01]  /*4ae0*/  STS.U16 [R226+UR12+0x1c80], R183 ;  /* 0x001c80b7e2007988 */ /* 0x000fe2000800040c */
[----:B0-----:R-:W-:-:S02]  /*4af0*/  IMAD.MOV.U32 R174, RZ, RZ, R195 ;  /* 0x000000ffffae7224 */ /* 0x001fc400078e00c3 */
[----:B------:R-:W-:Y:S01]  /*4b00*/  IMAD.MOV.U32 R175, RZ, RZ, R176 ;  /* 0x000000ffffaf7224 */ /* 0x000fe200078e00b0 */
[----:B------:R0:W-:Y:S01]  /*4b10*/  STS.U16 [R225+UR12+0x900], R177 ;  /* 0x000900b1e1007988 */ /* 0x0001e2000800040c */
[----:B------:R-:W-:Y:S01]  /*4b20*/  PRMT R195, RZ, 0x7610, R195 ;  /* 0x00007610ffc37816 */ /* 0x000fe200000000c3 */
[----:B0-----:R-:W-:Y:S02]  /*4b30*/  IMAD.WIDE R176, R198, 0x2, R174 ;  /* 0x00000002c6b07825 */ /* 0x001fe400078e02ae */
[----:B------:R-:W-:Y:S04]  /*4b40*/  STS.U16 [R225+UR12+0x500], R179 ;  /* 0x000500b3e1007988 */ /* 0x000fe8000800040c */
[----:B------:R0:W2:Y:S04]  /*4b50*/  @!P0 LDG.E.U16 R195, desc[UR14][R176.64] ;  /* 0x0000000eb0c38981 */ /* 0x0000a8000c1e1500 */
[----:B------:R1:W-:Y:S01]  /*4b60*/  STS.U16 [R225+UR12+0xd00], R178 ;  /* 0x000d00b2e1007988 */ /* 0x0003e2000800040c */
[----:B0-----:R-:W-:-:S02]  /*4b70*/  IMAD.MOV.U32 R176, RZ, RZ, R197 ;  /* 0x000000ffffb07224 */ /* 0x001fc400078e00c5 */
[--C-:B------:R-:W-:Y:S01]  /*4b80*/  IMAD.MOV.U32 R177, RZ, RZ, R196.reuse ;  /* 0x000000ffffb17224 */ /* 0x100fe200078e00c4 */
[----:B------:R-:W-:Y:S01]  /*4b90*/  PRMT R196, RZ, 0x7610, R196 ;  /* 0x00007610ffc47816 */ /* 0x000fe200000000c4 */
[----:B-1----:R-:W-:Y:S01]  /*4ba0*/  IMAD.WIDE R178, R198, 0x2, R176 ;  /* 0x00000002c6b27825 */ /* 0x002fe200078e02b0 */
[----:B------:R-:W-:Y:S04]  /*4bb0*/  STS.U16 [R225+UR12+0x100], R181 ;  /* 0x000100b5e1007988 */ /* 0x000fe8000800040c */
[----:B------:R0:W4:Y:S01]  /*4bc0*/  @!P0 LDG.E.U16 R196, desc[UR14][R178.64] ;  /* 0x0000000eb2c48981 */ /* 0x000122000c1e1500 */
[----:B------:R-:W-:-:S03]  /*4bd0*/  PRMT R197, RZ, 0x7610, R197 ;  /* 0x00007610ffc57816 */ /* 0x000fc600000000c5 */
[----:B------:R1:W-:Y:S01]  /*4be0*/  STS.U16 [R225+UR12+0x1100], R180 ;  /* 0x001100b4e1007988 */ /* 0x0003e2000800040c */
[----:B0-----:R-:W-:Y:S02]  /*4bf0*/  IMAD.MOV.U32 R178, RZ, RZ, R200 ;  /* 0x000000ffffb27224 */ /* 0x001fe400078e00c8 */
[----:B------:R-:W-:Y:S02]  /*4c00*/  IMAD.MOV.U32 R179, RZ, RZ, R199 ;  /* 0x000000ffffb37224 */ /* 0x000fe400078e00c7 */
[----:B-1----:R-:W-:Y:S01]  /*4c10*/  IMAD.WIDE R180, R198, 0x2, R178 ;  /* 0x00000002c6b47825 */ /* 0x002fe200078e02b2 */
[----:B------:R0:W-:Y:S04]  /*4c20*/  STS.U16 [R225+UR12+0x1500], R182 ;  /* 0x001500b6e1007988 */ /* 0x0001e8000800040c */
[----:B------:R1:W4:Y:S01]  /*4c30*/  @!P0 LDG.E.U16 R197, desc[UR14][R180.64] ;  /* 0x0000000eb4c58981 */ /* 0x000322000c1e1500 */
[----:B------:R-:W-:Y:S01]  /*4c40*/  PRMT R199, RZ, 0x7610, R199 ;  /* 0x00007610ffc77816 */ /* 0x000fe200000000c7 */
[----:B-1----:R-:W-:-:S02]  /*4c50*/  IMAD.MOV.U32 R180, RZ, RZ, R203 ;  /* 0x000000ffffb47224 */ /* 0x002fc400078e00cb */
[----:B------:R-:W-:Y:S02]  /*4c60*/  IMAD.MOV.U32 R181, RZ, RZ, R201 ;  /* 0x000000ffffb57224 */ /* 0x000fe400078e00c9 */
[----:B0-----:R-:W-:Y:S01]  /*4c70*/  IMAD.WIDE R182, R198, 0x2, R180 ;  /* 0x00000002c6b67825 */ /* 0x001fe200078e02b4 */
[----:B---3--:R0:W-:Y:S04]  /*4c80*/  STS.U16 [R225+UR12+0x1900], R184 ;  /* 0x001900b8e1007988 */ /* 0x0081e8000800040c */
[----:B------:R1:W3:Y:S01]  /*4c90*/  @!P0 LDG.E.U16 R199, desc[UR14][R182.64] ;  /* 0x0000000eb6c78981 */ /* 0x0002e2000c1e1500 */
[----:B------:R-:W-:Y:S01]  /*4ca0*/  PRMT R200, RZ, 0x7610, R200 ;  /* 0x00007610ffc87816 */ /* 0x000fe200000000c8 */
[----:B-1----:R-:W-:Y:S02]  /*4cb0*/  IMAD.MOV.U32 R182, RZ, RZ, R205 ;  /* 0x000000ffffb67224 */ /* 0x002fe400078e00cd */
[----:B------:R-:W-:-:S02]  /*4cc0*/  IMAD.MOV.U32 R183, RZ, RZ, R204 ;  /* 0x000000ffffb77224 */ /* 0x000fc400078e00cc */
[C---:B0-----:R-:W-:Y:S01]  /*4cd0*/  IMAD.WIDE R184, R198.reuse, 0x2, R182 ;  /* 0x00000002c6b87825 */ /* 0x041fe200078e02b6 */
[----:B------:R0:W-:Y:S04]  /*4ce0*/  STS.U16 [R225+UR12+0x1d00], R186 ;  /* 0x001d00bae1007988 */ /* 0x0001e8000800040c */
[----:B------:R1:W4:Y:S01]  /*4cf0*/  @!P0 LDG.E.U16 R200, desc[UR14][R184.64] ;  /* 0x0000000eb8c88981 */ /* 0x000322000c1e1500 */
[----:B------:R-:W-:Y:S01]  /*4d00*/  PRMT R201, RZ, 0x7610, R201 ;  /* 0x00007610ffc97816 */ /* 0x000fe200000000c9 */
[----:B-1----:R-:W-:Y:S02]  /*4d10*/  IMAD.MOV.U32 R184, RZ, RZ, R209 ;  /* 0x000000ffffb87224 */ /* 0x002fe400078e00d1 */
[----:B------:R-:W-:Y:S02]  /*4d20*/  IMAD.MOV.U32 R185, RZ, RZ, R208 ;  /* 0x000000ffffb97224 */ /* 0x000fe400078e00d0 */
[----:B0-----:R-:W-:Y:S01]  /*4d30*/  IMAD.WIDE R186, R198, 0x2, R184 ;  /* 0x00000002c6ba7825 */ /* 0x001fe200078e02b8 */
[----:B------:R0:W-:Y:S04]  /*4d40*/  STS.U16 [R224+UR12+0x180], R188 ;  /* 0x000180bce0007988 */ /* 0x0001e8000800040c */
[----:B------:R1:W3:Y:S01]  /*4d50*/  @!P0 LDG.E.U16 R201, desc[UR14][R186.64] ;  /* 0x0000000ebac98981 */ /* 0x0002e2000c1e1500 */
[----:B------:R-:W-:Y:S01]  /*4d60*/  PRMT R203, RZ, 0x7610, R203 ;  /* 0x00007610ffcb7816 */ /* 0x000fe200000000cb */
[----:B-1----:R-:W-:-:S02]  /*4d70*/  IMAD.MOV.U32 R186, RZ, RZ, R211 ;  /* 0x000000ffffba7224 */ /* 0x002fc400078e00d3 */
[----:B------:R-:W-:Y:S02]  /*4d80*/  IMAD.MOV.U32 R187, RZ, RZ, R210 ;  /* 0x000000ffffbb7224 */ /* 0x000fe400078e00d2 */
[----:B0-----:R-:W-:Y:S01]  /*4d90*/  IMAD.WIDE R188, R198, 0x2, R186 ;  /* 0x00000002c6bc7825 */ /* 0x001fe200078e02ba */
[----:B------:R0:W-:Y:S04]  /*4da0*/  STS.U16 [R224+UR12+0x580], R190 ;  /* 0x000580bee0007988 */ /* 0x0001e8000800040c */
[----:B------:R1:W3:Y:S01]  /*4db0*/  @!P0 LDG.E.U16 R203, desc[UR14][R188.64] ;  /* 0x0000000ebccb8981 */ /* 0x0002e2000c1e1500 */
[----:B------:R-:W-:Y:S01]  /*4dc0*/  PRMT R204, RZ, 0x7610, R204 ;  /* 0x00007610ffcc7816 */ /* 0x000fe200000000cc */
[----:B-1----:R-:W-:Y:S02]  /*4dd0*/  IMAD.MOV.U32 R188, RZ, RZ, R214 ;  /* 0x000000ffffbc7224 */ /* 0x002fe400078e00d6 */
[----:B------:R-:W-:-:S02]  /*4de0*/  IMAD.MOV.U32 R189, RZ, RZ, R213 ;  /* 0x000000ffffbd7224 */ /* 0x000fc400078e00d5 */
[----:B0-----:R-:W-:-:S05]  /*4df0*/  IMAD.WIDE R190, R198, 0x2, R188 ;  /* 0x00000002c6be7825 */ /* 0x001fca00078e02bc */
[----:B------:R-:W3:Y:S04]  /*4e00*/  @!P0 LDG.E.U16 R204, desc[UR14][R190.64] ;  /* 0x0000000ebecc8981 */ /* 0x000ee8000c1e1500 */
[----:B------:R-:W-:Y:S04]  /*4e10*/  STS.U16 [R224+UR12+0x980], R15 ;  /* 0x0009800fe0007988 */ /* 0x000fe8000800040c */
        /* <DEDUP_REMOVED lines=29> */
[----:B------:R0:W-:Y:S04]  /*4ff0*/  STS.U16 [R219+UR12+0x380], R10 ;  /* 0x0003800adb007988 */ /* 0x0001e8000800040c */
        /* <DEDUP_REMOVED lines=11> */
[----:B-----5:R-:W-:Y:S04]  /*50b0*/  STS.U16 [R0+UR12+0x5000], R193 ;  /* 0x005000c100007988 */ /* 0x020fe8000800040c */
[----:B------:R-:W-:Y:S04]  /*50c0*/  STS.U16 [R0+UR12+0x5400], R212 ;  /* 0x005400d400007988 */ /* 0x000fe8000800040c */
[----:B--2---:R-:W-:Y:S01]  /*50d0*/  STS.U16 [R0+UR12+0x5800], R195 ;  /* 0x005800c300007988 */ /* 0x004fe2000800040c */
[----:B------:R-:W-:-:S03]  /*50e0*/  UMOV UR4, UR13 ;  /* 0x0000000d00047c82 */ /* 0x000fc60008000000 */
[----:B----4-:R-:W-:Y:S04]  /*50f0*/  STS.U16 [R0+UR12+0x5c00], R200 ;  /* 0x005c00c800007988 */ /* 0x010fe8000800040c */
[----:B------:R-:W-:Y:S04]  /*5100*/  STS.U16 [R218+UR12+0x4100], R110 ;  /* 0x0041006eda007988 */ /* 0x000fe8000800040c */
[----:B------:R-:W-:Y:S04]  /*5110*/  STS.U16 [R218+UR12+0x4500], R114 ;  /* 0x00450072da007988 */ /* 0x000fe8000800040c */
[----:B------:R-:W-:Y:S04]  /*5120*/  STS.U16 [R218+UR12+0x4900], R118 ;  /* 0x00490076da007988 */ /* 0x000fe8000800040c */
[----:B------:R-:W-:Y:S04]  /*5130*/  STS.U16 [R218+UR12+0x4d00], R122 ;  /* 0x004d007ada007988 */ /* 0x000fe8000800040c */
[----:B------:R-:W-:Y:S04]  /*5140*/  STS.U16 [R218+UR12+0x5100], R194 ;  /* 0x005100c2da007988 */ /* 0x000fe8000800040c */
[----:B------:R-:W-:Y:S04]  /*5150*/  STS.U16 [R218+UR12+0x5500], R217 ;  /* 0x005500d9da007988 */ /* 0x000fe8000800040c */
[----:B------:R-:W-:Y:S04]  /*5160*/  STS.U16 [R218+UR12+0x5900], R196 ;  /* 0x005900c4da007988 */ /* 0x000fe8000800040c */
[----:B---3--:R-:W-:Y:S04]  /*5170*/  STS.U16 [R218+UR12+0x5d00], R201 ;  /* 0x005d00c9da007988 */ /* 0x008fe8000800040c */
        /* <DEDUP_REMOVED lines=15> */
[----:B------:R2:W-:Y:S01]  /*5270*/  STS.U16 [R215+UR12+0x5f00], R204 ;  /* 0x005f00ccd7007988 */ /* 0x0005e2000800040c */
[----:B------:R3:W-:Y:S06]  /*5280*/  MEMBAR.ALL.CTA ;  /* 0x0000000000007992 */ /* 0x0007ec0000008000 */
[----:B---3--:R-:W3:Y:S02]  /*5290*/  FENCE.VIEW.ASYNC.S ;  /* 0x00000000000073c6 */ /* 0x008ee40000000000 */
[----:B---3--:R-:W-:Y:S06]  /*52a0*/  BAR.SYNC.DEFER_BLOCKING 0x0 ;  /* 0x0000000000007b1d */ /* 0x008fec0000010000 */
[----:B------:R-:W-:Y:S01]  /*52b0*/  UMOV UR5, 0x40000040 ;  /* 0x4000004000057882 */ /* 0x000fe20000000000 */
[----:B------:R-:W-:-:S06]  /*52c0*/  WARPGROUP.ARRIVE ;  /* 0x00000000000079c5 */ /* 0x000fcc0000000000 */
[----:B------:R-:W-:Y:S04]  /*52d0*/  HGMMA.64x64x16.F32.BF16 R56, gdesc[UR4].tnspA, R56 ;  /* 0x20e00000043879f0 */ /* 0x000fe80008701838 */
[----:B------:R-:W-:Y:S01]  /*52e0*/  HGMMA.64x64x16.F32.BF16 R56, gdesc[UR8].tnspA, R56 ;  /* 0x20e00000083879f0 */ /* 0x000fe20008701838 */
[----:B------:R-:W-:-:S03]  /*52f0*/  UMOV UR26, UR6 ;  /* 0x00000006001a7c82 */ /* 0x000fc60008000000 */
[----:B------:R-:W-:Y:S01]  /*5300*/  HGMMA.64x64x16.F32.BF16 R56, gdesc[UR16].tnspA, R56 ;  /* 0x20e00000103879f0 */ /* 0x000fe20008701838 */
[----:B------:R-:W-:-:S03]  /*5310*/  UMOV UR27, UR7 ;  /* 0x00000007001b7c82 */ /* 0x000fc60008000000 */
[----:B------:R-:W-:Y:S04]  /*5320*/  HGMMA.64x64x16.F32.BF16 R56, gdesc[UR20].tnspA, R56 ;  /* 0x20e00000143879f0 */ /* 0x000fe80008701838 */
[----:B------:R-:W-:Y:S01]  /*5330*/  HGMMA.64x64x16.F32.BF16 R24, gdesc[UR24].tnspA, R24 ;  /* 0x20e00000181879f0 */ /* 0x000fe20008701818 */
[----:B------:R-:W-:Y:S01]  /*5340*/  UMOV UR30, UR10 ;  /* 0x0000000a001e7c82 */ /* 0x000fe20008000000 */
[----:B------:R-:W-:Y:S02]  /*5350*/  UMOV UR31, UR11 ;  /* 0x0000000b001f7c82 */ /* 0x000fe40008000000 */
[----:B------:R-:W-:Y:S01]  /*5360*/  HGMMA.64x64x16.F32.BF16 R24, gdesc[UR28].tnspA, R24 ;  /* 0x20e000001c1879f0 */ /* 0x000fe20008701818 */
[----:B------:R-:W-:Y:S01]  /*5370*/  UMOV UR34, UR18 ;  /* 0x0000001200227c82 */ /* 0x000fe20008000000 */
[----:B------:R-:W-:-:S02]  /*5380*/  UMOV UR35, UR19 ;  /* 0x0000001300237c82 */ /* 0x000fc40008000000 */
[----:B------:R-:W-:Y:S01]  /*5390*/  HGMMA.64x64x16.F32.BF16 R24, gdesc[UR32].tnspA, R24 ;  /* 0x20e00000201879f0 */ /* 0x000fe20008701818 */
[----:B------:R-:W-:Y:S01]  /*53a0*/  UMOV UR38, UR22 ;  /* 0x0000001600267c82 */ /* 0x000fe20008000000 */
[----:B------:R-:W-:Y:S01]  /*53b0*/  UMOV UR39, UR23 ;  /* 0x0000001700277c82 */ /* 0x000fe20008000000 */
[----:B------:R-:W-:Y:S02]  /*53c0*/  VIADD R6, R6, 0xffffffff ;  /* 0xffffffff06067836 */ /* 0x000fe40000000000 */
[----:B0-----:R-:W-:-:S03]  /*53d0*/  IMAD.WIDE R10, R206, 0x2, R124 ;  /* 0x00000002ce0a7825 */ /* 0x001fc600078e027c */
[----:B------:R-:W-:Y:S01]  /*53e0*/  ISETP.NE.U32.AND P0, PT, R6, RZ, PT ;  /* 0x000000ff0600720c */ /* 0x000fe20003f05070 */
[C---:B------:R-:W-:Y:S01]  /*53f0*/  IMAD.WIDE R8, R206.reuse, 0x2, R134 ;  /* 0x00000002ce087825 */ /* 0x040fe200078e0286 */
[----:B------:R-:W-:Y:S03]  /*5400*/  HGMMA.64x64x16.F32.BF16 R24, gdesc[UR36].tnspA, R24, gsb0 ;  /* 0x20e00000241879f0 */ /* 0x000fe60008001818 */
[----:B------:R-:W-:-:S04]  /*5410*/  IMAD.WIDE R176, R206, 0x2, R176 ;  /* 0x00000002ceb07825 */ /* 0x000fc800078e02b0 */
[----:B------:R-:W-:-:S04]  /*5420*/  IMAD.WIDE R174, R206, 0x2, R174 ;  /* 0x00000002ceae7825 */ /* 0x000fc800078e02ae */
[----:B------:R-:W-:Y:S02]  /*5430*/  IMAD.MOV.U32 R125, RZ, RZ, R10 ;  /* 0x000000ffff7d7224 */ /* 0x000fe400078e000a */
[----:B------:R-:W-:Y:S02]  /*5440*/  IMAD.MOV.U32 R124, RZ, RZ, R11 ;  /* 0x000000ffff7c7224 */ /* 0x000fe400078e000b */
[----:B------:R-:W-:Y:S02]  /*5450*/  IMAD.MOV.U32 R135, RZ, RZ, R8 ;  /* 0x000000ffff877224 */ /* 0x000fe400078e0008 */
[----:B------:R-:W-:Y:S02]  /*5460*/  IMAD.MOV.U32 R134, RZ, RZ, R9 ;  /* 0x000000ffff867224 */ /* 0x000fe400078e0009 */
[----:B------:R-:W-:-:S04]  /*5470*/  IMAD.WIDE R172, R206, 0x2, R172 ;  /* 0x00000002ceac7825 */ /* 0x000fc800078e02ac */
[----:B------:R-:W-:-:S04]  /*5480*/  IMAD.WIDE R10, R206, 0x2, R136 ;  /* 0x00000002ce0a7825 */ /* 0x000fc800078e0288 */
[----:B------:R-:W-:-:S04]  /*5490*/  IMAD.WIDE R8, R206, 0x2, R140 ;  /* 0x00000002ce087825 */ /* 0x000fc800078e028c */
[----:B------:R-:W-:-:S04]  /*54a0*/  IMAD.WIDE R170, R206, 0x2, R170 ;  /* 0x00000002ceaa7825 */ /* 0x000fc800078e02aa */
[----:B-1----:R-:W-:Y:S02]  /*54b0*/  IMAD.MOV.U32 R197, RZ, RZ, R176 ;  /* 0x000000ffffc57224 */ /* 0x002fe400078e00b0 */
[----:B------:R-:W-:-:S04]  /*54c0*/  IMAD.WIDE R168, R206, 0x2, R168 ;  /* 0x00000002cea87825 */ /* 0x000fc800078e02a8 */
[----:B------:R-:W-:-:S04]  /*54d0*/  IMAD.WIDE R188, R206, 0x2, R188 ;  /* 0x00000002cebc7825 */ /* 0x000fc800078e02bc */
[----:B------:R-:W-:Y:S02]  /*54e0*/  IMAD.MOV.U32 R176, RZ, RZ, R175 ;  /* 0x000000ffffb07224 */ /* 0x000fe400078e00af */
[----:B------:R-:W-:-:S04]  /*54f0*/  IMAD.WIDE R166, R206, 0x2, R166 ;  /* 0x00000002cea67825 */ /* 0x000fc800078e02a6 */
[----:B------:R-:W-:-:S04]  /*5500*/  IMAD.WIDE R160, R206, 0x2, R160 ;  /* 0x00000002cea07825 */ /* 0x000fc800078e02a0 */
[----:B------:R-:W-:Y:S02]  /*5510*/  IMAD.MOV.U32 R195, RZ, RZ, R174 ;  /* 0x000000ffffc37224 */ /* 0x000fe400078e00ae */
[----:B------:R-:W-:Y:S02]  /*5520*/  IMAD.MOV.U32 R175, RZ, RZ, R172 ;  /* 0x000000ffffaf7224 */ /* 0x000fe400078e00ac */
[----:B------:R-:W-:-:S04]  /*5530*/  IMAD.WIDE R164, R206, 0x2, R164 ;  /* 0x00000002cea47825 */ /* 0x000fc800078e02a4 */
[----:B------:R-:W-:-:S04]  /*5540*/  IMAD.WIDE R162, R206, 0x2, R162 ;  /* 0x00000002cea27825 */ /* 0x000fc800078e02a2 */
[----:B------:R-:W-:-:S04]  /*5550*/  IMAD.WIDE R158, R206, 0x2, R158 ;  /* 0x00000002ce9e7825 */ /* 0x000fc800078e029e */
[----:B------:R-:W-:-:S04]  /*5560*/  IMAD.WIDE R128, R206, 0x2, R128 ;  /* 0x00000002ce807825 */ /* 0x000fc800078e0280 */
[----:B------:R-:W-:Y:S02]  /*5570*/  IMAD.MOV.U32 R137, RZ, RZ, R10 ;  /* 0x000000ffff897224 */ /* 0x000fe400078e000a */
[----:B------:R-:W-:Y:S02]  /*5580*/  IMAD.MOV.U32 R136, RZ, RZ, R11 ;  /* 0x000000ffff887224 */ /* 0x000fe400078e000b */
[----:B------:R-:W-:Y:S02]  /*5590*/  IMAD.MOV.U32 R141, RZ, RZ, R8 ;  /* 0x000000ffff8d7224 */ /* 0x000fe400078e0008 */
[----:B------:R-:W-:Y:S01]  /*55a0*/  IMAD.MOV.U32 R140, RZ, RZ, R9 ;  /* 0x000000ffff8c7224 */ /* 0x000fe200078e0009 */
[----:B------:R-:W-:Y:S02]  /*55b0*/  WARPGROUP.DEPBAR.LE gsb0, 0x0 ;  /* 0x00008000000079c5 */ /* 0x000fe40000010000 */
[----:B------:R-:W-:-:S04]  /*55c0*/  IMAD.WIDE R186, R206, 0x2, R186 ;  /* 0x00000002ceba7825 */ /* 0x000fc800078e02ba */
[----:B------:R-:W-:-:S04]  /*55d0*/  IMAD.WIDE R184, R206, 0x2, R184 ;  /* 0x00000002ceb87825 */ /* 0x000fc800078e02b8 */
[----:B------:R-:W-:-:S04]  /*55e0*/  IMAD.WIDE R182, R206, 0x2, R182 ;  /* 0x00000002ceb67825 */ /* 0x000fc800078e02b6 */
        /* <DEDUP_REMOVED lines=11> */
[----:B------:R-:W-:Y:S02]  /*56a0*/  IMAD.MOV.U32 R170, RZ, RZ, R169 ;  /* 0x000000ffffaa7224 */ /* 0x000fe400078e00a9 */
[----:B------:R-:W-:Y:S02]  /*56b0*/  IMAD.MOV.U32 R168, RZ, RZ, R167 ;  /* 0x000000ffffa87224 */ /* 0x000fe400078e00a7 */
[----:B------:R-:W-:-:S02]  /*56c0*/  IMAD.MOV.U32 R191, RZ, RZ, R160 ;  /* 0x000000ffffbf7224 */ /* 0x000fc400078e00a0 */
        /* <DEDUP_REMOVED lines=12> */
[----:B--2---:R-:W-:Y:S02]  /*5790*/  IMAD.MOV.U32 R204, RZ, RZ, R183 ;  /* 0x000000ffffcc7224 */ /* 0x004fe400078e00b7 */
        /* <DEDUP_REMOVED lines=13> */
[----:B------:R-:W-:-:S04]  /*5870*/  IMAD.WIDE R130, R206, 0x2, R130 ;  /* 0x00000002ce827825 */ /* 0x000fc800078e0282 */
[----:B------:R-:W-:Y:S02]  /*5880*/  IMAD.MOV.U32 R143, RZ, RZ, R10 ;  /* 0x000000ffff8f7224 */ /* 0x000fe400078e000a */
        /* <DEDUP_REMOVED lines=9> */
[----:B------:R-:W-:-:S04]  /*5920*/  IMAD.WIDE R148, R229, 0x2, R148 ;  /* 0x00000002e5947825 */ /* 0x000fc800078e0294 */
[----:B------:R-:W-:Y:S01]  /*5930*/  VIADD R5, R5, 0xffffffc0 ;  /* 0xffffffc005057836 */ /* 0x000fe20000000000 */
[----:B------:R-:W-:Y:S06]  /*5940*/  @P0 BRA `(.L_x_1) ;  /* 0xffffffd400240947 */ /* 0x000fec000383ffff */
[----:B------:R-:W-:Y:S02]  /*5950*/  F2FP.BF16.F32.PACK_AB R55, R55, R54 ;  /* 0x000000363737723e */ /* 0x000fe400000010ff */
[----:B------:R-:W-:Y:S02]  /*5960*/  F2FP.BF16.F32.PACK_AB R51, R51, R50 ;  /* 0x000000323333723e */ /* 0x000fe400000010ff */
[----:B------:R-:W-:Y:S02]  /*5970*/  F2FP.BF16.F32.PACK_AB R47, R47, R46 ;  /* 0x0000002e2f2f723e */ /* 0x000fe400000010ff */
[----:B------:R-:W-:Y:S02]  /*5980*/  F2FP.BF16.F32.PACK_AB R43, R43, R42 ;  /* 0x0000002a2b2b723e */ /* 0x000fe400000010ff */
[----:B------:R-:W-:Y:S02]  /*5990*/  F2FP.BF16.F32.PACK_AB R39, R39, R38 ;  /* 0x000000262727723e */ /* 0x000fe400000010ff */
[----:B------:R-:W-:-:S02]  /*59a0*/  F2FP.BF16.F32.PACK_AB R35, R35, R34 ;  /* 0x000000222323723e */ /* 0x000fc400000010ff */
        /* <DEDUP_REMOVED lines=25> */
[----:B------:R-:W-:-:S07]  /*5b40*/  F2FP.BF16.F32.PACK_AB R24, R57, R56 ;  /* 0x000000383918723e */ /* 0x000fce00000010ff */
.L_x_0:
[----:B------:R-:W0:Y:S01]  /*5b50*/  S2R R12, SR_TID.X ;  /* 0x00000000000c7919 */ /* 0x000e220000002100 */
[----:B------:R-:W-:Y:S01]  /*5b60*/  ULDC.64 UR6, c[0x0][0x228] ;  /* 0x00008a0000067ab9 */ /* 0x000fe20000000a00 */
[----:B------:R-:W-:Y:S01]  /*5b70*/  ULDC UR4, c[0x0][0x244] ;  /* 0x0000910000047ab9 */ /* 0x000fe20000000800 */
[----:B------:R-:W-:Y:S01]  /*5b80*/  BAR.SYNC.DEFER_BLOCKING 0x0 ;  /* 0x0000000000007b1d */ /* 0x000fe20000010000 */
[----:B------:R-:W-:Y:S01]  /*5b90*/  ISETP.GE.AND P0, PT, R228, UR6, PT ;  /* 0x00000006e4007c0c */ /* 0x000fe2000bf06270 */
[C---:B------:R-:W-:Y:S02]  /*5ba0*/  VIADD R6, R4.reuse, 0x2 ;  /* 0x0000000204067836 */ /* 0x040fe40000000000 */
[----:B------:R-:W-:Y:S02]  /*5bb0*/  VIADD R7, R4, 0x1 ;  /* 0x0000000104077836 */ /* 0x000fe40000000000 */
[----:B------:R-:W-:Y:S01]  /*5bc0*/  ULDC UR6, c[0x0][0x248] ;  /* 0x0000920000067ab9 */ /* 0x000fe20000000800 */
[----:B------:R-:W-:Y:S01]  /*5bd0*/  ISETP.LT.AND P1, PT, R6, UR7, !P0 ;  /* 0x0000000706007c0c */ /* 0x000fe2000c721270 */
[----:B------:R-:W1:Y:S01]  /*5be0*/  S2R R5, SR_TID.X ;  /* 0x0000000000057919 */ /* 0x000e620000002100 */
[----:B------:R-:W-:Y:S01]  /*5bf0*/  VIADD R6, R4, 0x3 ;  /* 0x0000000304067836 */ /* 0x000fe20000000000 */
[----:B------:R-:W-:-:S04]  /*5c00*/  ISETP.LT.AND P2, PT, R7, UR7, !P0 ;  /* 0x0000000707007c0c */ /* 0x000fc8000c741270 */
[----:B------:R-:W-:Y:S01]  /*5c10*/  ISETP.LT.AND P5, PT, R6, UR7, !P0 ;  /* 0x0000000706007c0c */ /* 0x000fe2000c7a1270 */
[C---:B0-----:R-:W-:Y:S02]  /*5c20*/  IMAD.SHL.U32 R2, R12.reuse, 0x40, RZ ;  /* 0x000000400c027824 */ /* 0x041fe400078e00ff */
[----:B------:R-:W-:-:S03]  /*5c30*/  IMAD.SHL.U32 R0, R12, 0x10, RZ ;  /* 0x000000100c007824 */ /* 0x000fc600078e00ff */
[----:B------:R-:W-:Y:S01]  /*5c40*/  LOP3.LUT R3, R2, 0x400, RZ, 0xc0, !PT ;  /* 0x0000040002037812 */ /* 0x000fe200078ec0ff */
[----:B------:R-:W-:Y:S01]  /*5c50*/  IMAD.SHL.U32 R2, R12, 0x8, RZ ;  /* 0x000000080c027824 */ /* 0x000fe200078e00ff */
[----:B------:R-:W-:-:S04]  /*5c60*/  LOP3.LUT R0, R0, 0xf0, RZ, 0xc0, !PT ;  /* 0x000000f000007812 */ /* 0x000fc800078ec0ff */
[----:B------:R-:W-:Y:S01]  /*5c70*/  IADD3 R3, R3, UR12, R0 ;  /* 0x0000000c03037c10 */ /* 0x000fe2000fffe000 */
[----:B------:R-:W-:Y:S01]  /*5c80*/  VIADD R0, R4, 0x4 ;  /* 0x0000000404007836 */ /* 0x000fe20000000000 */
[----:B------:R-:W-:Y:S02]  /*5c90*/  LOP3.LUT R2, R2, 0x300, RZ, 0xc0, !PT ;  /* 0x0000030002027812 */ /* 0x000fe400078ec0ff */
[----:B-1----:R-:W-:Y:S02]  /*5ca0*/  LOP3.LUT R5, R5, 0x7f, RZ, 0xc0, !PT ;  /* 0x0000007f05057812 */ /* 0x002fe400078ec0ff */
[----:B------:R-:W-:Y:S01]  /*5cb0*/  ISETP.LT.AND P4, PT, R0, UR7, !P0 ;  /* 0x0000000700007c0c */ /* 0x000fe2000c781270 */
[----:B------:R-:W-:Y:S01]  /*5cc0*/  IMAD.IADD R56, R2, 0x1, R3 ;  /* 0x0000000102387824 */ /* 0x000fe200078e0203 */
[----:B------:R-:W-:Y:S01]  /*5cd0*/  LEA R3, R5, UR12, 0x4 ;  /* 0x0000000c05037c11 */ /* 0x000fe2000f8e20ff */
[----:B------:R-:W-:Y:S01]  /*5ce0*/  IMAD R2, R228, UR4, RZ ;  /* 0x00000004e4027c24 */ /* 0x000fe2000f8e02ff */
[----:B------:R-:W-:Y:S01]  /*5cf0*/  ULDC.64 UR4, c[0x0][0x220] ;  /* 0x0000880000047ab9 */ /* 0x000fe20000000a00 */
[----:B------:R-:W-:Y:S01]  /*5d00*/  IMAD R5, R4, UR6, RZ ;  /* 0x0000000604057c24 */ /* 0x000fe2000f8e02ff */
[----:B------:R-:W-:Y:S01]  /*5d10*/  STSM.16.M88.4 [R56], R24 ;  /* 0x0000001838007844 */ /* 0x000fe20000000200 */
[----:B------:R-:W-:Y:S01]  /*5d20*/  BAR.SYNC.DEFER_BLOCKING 0x0 ;  /* 0x0000000000007b1d */ /* 0x000fe20000010000 */
[----:B------:R-:W-:-:S04]  /*5d30*/  LEA R0, P3, R2, UR4, 0x1 ;  /* 0x0000000402007c11 */ /* 0x000fc8000f8608ff */
[----:B------:R-:W-:Y:S02]  /*5d40*/  LEA.HI.X.SX32 R2, R2, UR5, 0x1, P3 ;  /* 0x0000000502027c11 */ /* 0x000fe400098f0eff */
[----:B------:R-:W-:Y:S02]  /*5d50*/  ISETP.LT.AND P3, PT, R4, UR7, !P0 ;  /* 0x0000000704007c0c */ /* 0x000fe4000c761270 */
[----:B------:R-:W-:-:S04]  /*5d60*/  LEA R6, P6, R5, R0, 0x1 ;  /* 0x0000000005067211 */ /* 0x000fc800078c08ff */
[C---:B------:R-:W-:Y:S01]  /*5d70*/  LEA.HI.X.SX32 R7, R5.reuse, R2, 0x1, P6 ;  /* 0x0000000205077211 */ /* 0x040fe200030f0eff */
[----:B------:R-:W0:Y:S01]  /*5d80*/  LDS.128 R60, [R3] ;  /* 0x00000000033c7984 */ /* 0x000e220000000c00 */
[----:B------:R-:W-:Y:S06]  /*5d90*/  BAR.SYNC.DEFER_BLOCKING 0x0 ;  /* 0x0000000000007b1d */ /* 0x000fec0000010000 */
[----:B------:R-:W-:Y:S02]  /*5da0*/  STSM.16.M88.4 [R56], R8 ;  /* 0x0000000838007844 */ /* 0x000fe40000000200 */
[----:B------:R-:W-:Y:S06]  /*5db0*/  BAR.SYNC.DEFER_BLOCKING 0x0 ;  /* 0x0000000000007b1d */ /* 0x000fec0000010000 */
[----:B------:R-:W1:Y:S02]  /*5dc0*/  LDS.128 R28, [R3] ;  /* 0x00000000031c7984 */ /* 0x000e640000000c00 */
[----:B------:R-:W-:Y:S06]  /*5dd0*/  BAR.SYNC.DEFER_BLOCKING 0x0 ;  /* 0x0000000000007b1d */ /* 0x000fec0000010000 */
[----:B------:R2:W-:Y:S02]  /*5de0*/  STSM.16.M88.4 [R56], R32 ;  /* 0x0000002038007844 */ /* 0x0005e40000000200 */
[----:B------:R-:W-:Y:S01]  /*5df0*/  BAR.SYNC.DEFER_BLOCKING 0x0 ;  /* 0x0000000000007b1d */ /* 0x000fe20000010000 */
[----:B--2---:R-:W-:-:S02]  /*5e00*/  VIADD R33, R5, UR6 ;  /* 0x0000000605217c36 */ /* 0x004fc40008000000 */
[----:B------:R-:W-:Y:S02]  /*5e10*/  VIADD R5, R4, 0x5 ;  /* 0x0000000504057836 */ /* 0x000fe40000000000 */
[C---:B------:R-:W-:Y:S01]  /*5e20*/  VIADD R35, R33.reuse, UR6 ;  /* 0x0000000621237c36 */ /* 0x040fe20008000000 */
[----:B------:R-:W-:-:S04]  /*5e30*/  LEA R32, P6, R33, R0, 0x1 ;  /* 0x0000000021207211 */ /* 0x000fc800078c08ff */
[----:B------:R-:W-:Y:S02]  /*5e40*/  LEA.HI.X.SX32 R33, R33, R2, 0x1, P6 ;  /* 0x0000000221217211 */ /* 0x000fe400030f0eff */
[C---:B------:R-:W-:Y:S01]  /*5e50*/  LEA R34, P6, R35.reuse, R0, 0x1 ;  /* 0x0000000023227211 */ /* 0x040fe200078c08ff */
[----:B------:R-:W2:Y:S01]  /*5e60*/  LDS.128 R24, [R3] ;  /* 0x0000000003187984 */ /* 0x000ea20000000c00 */
[----:B------:R-:W-:Y:S06]  /*5e70*/  BAR.SYNC.DEFER_BLOCKING 0x0 ;  /* 0x0000000000007b1d */ /* 0x000fec0000010000 */
[----:B------:R3:W-:Y:S02]  /*5e80*/  STSM.16.M88.4 [R56], R36 ;  /* 0x0000002438007844 */ /* 0x0007e40000000200 */
[----:B------:R-:W-:Y:S01]  /*5e90*/  BAR.SYNC.DEFER_BLOCKING 0x0 ;  /* 0x0000000000007b1d */ /* 0x000fe20000010000 */
[C---:B---3--:R-:W-:Y:S01]  /*5ea0*/  VIADD R37, R35.reuse, UR6 ;  /* 0x0000000623257c36 */ /* 0x048fe20008000000 */
[----:B------:R-:W-:-:S02]  /*5eb0*/  LEA.HI.X.SX32 R35, R35, R2, 0x1, P6 ;  /* 0x0000000223237211 */ /* 0x000fc400030f0eff */
[----:B0-----:R-:W-:Y:S01]  /*5ec0*/  PRMT R38, R61, 0x7632, R38 ;  /* 0x000076323d267816 */ /* 0x001fe20000000026 */
[----:B------:R-:W-:Y:S01]  /*5ed0*/  VIADD R39, R37, UR6 ;  /* 0x0000000625277c36 */ /* 0x000fe20008000000 */
[----:B------:R-:W0:Y:S02]  /*5ee0*/  LDS.128 R20, [R3] ;  /* 0x0000000003147984 */ /* 0x000e240000000c00 */
[----:B------:R-:W-:Y:S06]  /*5ef0*/  BAR.SYNC.DEFER_BLOCKING 0x0 ;  /* 0x0000000000007b1d */ /* 0x000fec0000010000 */
[----:B------:R-:W-:Y:S02]  /*5f00*/  STSM.16.M88.4 [R56], R40 ;  /* 0x0000002838007844 */ /* 0x000fe40000000200 */
[----:B------:R-:W-:Y:S06]  /*5f10*/  BAR.SYNC.DEFER_BLOCKING 0x0 ;  /* 0x0000000000007b1d */ /* 0x000fec0000010000 */
[----:B------:R-:W3:Y:S02]  /*5f20*/  LDS.128 R16, [R3] ;  /* 0x0000000003107984 */ /* 0x000ee40000000c00 */
[----:B------:R-:W-:Y:S06]  /*5f30*/  BAR.SYNC.DEFER_BLOCKING 0x0 ;  /* 0x0000000000007b1d */ /* 0x000fec0000010000 */
[----:B------:R-:W-:Y:S02]  /*5f40*/  STSM.16.M88.4 [R56], R44 ;  /* 0x0000002c38007844 */ /* 0x000fe40000000200 */
[----:B------:R-:W-:Y:S06]  /*5f50*/  BAR.SYNC.DEFER_BLOCKING 0x0 ;  /* 0x0000000000007b1d */ /* 0x000fec0000010000 */
[----:B------:R-:W4:Y:S02]  /*5f60*/  LDS.128 R12, [R3] ;  /* 0x00000000030c7984 */ /* 0x000f240000000c00 */
[----:B------:R-:W-:Y:S06]  /*5f70*/  BAR.SYNC.DEFER_BLOCKING 0x0 ;  /* 0x0000000000007b1d */ /* 0x000fec0000010000 */
[----:B------:R-:W-:Y:S02]  /*5f80*/  STSM.16.M88.4 [R56], R48 ;  /* 0x0000003038007844 */ /* 0x000fe40000000200 */
[----:B------:R-:W-:Y:S06]  /*5f90*/  BAR.SYNC.DEFER_BLOCKING 0x0 ;  /* 0x0000000000007b1d */ /* 0x000fec0000010000 */
[----:B------:R-:W5:Y:S02]  /*5fa0*/  LDS.128 R8, [R3] ;  /* 0x0000000003087984 */ /* 0x000f640000000c00 */
[----:B------:R-:W-:Y:S06]  /*5fb0*/  BAR.SYNC.DEFER_BLOCKING 0x0 ;  /* 0x0000000000007b1d */ /* 0x000fec0000010000 */
[----:B------:R-:W-:Y:S02]  /*5fc0*/  STSM.16.M88.4 [R56], R52 ;  /* 0x0000003438007844 */ /* 0x000fe40000000200 */
[----:B------:R-:W-:Y:S06]  /*5fd0*/  BAR.SYNC.DEFER_BLOCKING 0x0 ;  /* 0x0000000000007b1d */ /* 0x000fec0000010000 */
[----:B------:R1:W-:Y:S01]  /*5fe0*/  @P3 STG.E.U16 desc[UR14][R6.64], R60 ;  /* 0x0000003c06003986 */ /* 0x0003e2000c10150e */
[----:B------:R-:W-:Y:S01]  /*5ff0*/  ISETP.LT.AND P3, PT, R5, UR7, !P0 ;  /* 0x0000000705007c0c */ /* 0x000fe2000c761270 */
[----:B------:R-:W-:Y:S01]  /*6000*/  VIADD R5, R4, 0x6 ;  /* 0x0000000604057836 */ /* 0x000fe20000000000 */
[----:B-1----:R-:W-:-:S02]  /*6010*/  PRMT R7, R60, 0x7632, R7 ;  /* 0x000076323c077816 */ /* 0x002fc40000000007 */
[----:B------:R-:W-:-:S03]  /*6020*/  LEA R6, P6, R37, R0, 0x1 ;  /* 0x0000000025067211 */ /* 0x000fc600078c08ff */
[----:B------:R1:W-:Y:S01]  /*6030*/  @P2 STG.E.U16 desc[UR14][R32.64], R7 ;  /* 0x0000000720002986 */ /* 0x0003e2000c10150e */
[----:B------:R-:W-:Y:S01]  /*6040*/  ISETP.LT.AND P2, PT, R5, UR7, !P0 ;  /* 0x0000000705007c0c */ /* 0x000fe2000c741270 */
[C---:B------:R-:W-:Y:S02]  /*6050*/  VIADD R5, R4.reuse, 0x7 ;  /* 0x0000000704057836 */ /* 0x040fe40000000000 */
[----:B------:R2:W-:Y:S03]  /*6060*/  @P1 STG.E.U16 desc[UR14][R34.64], R61 ;  /* 0x0000003d22001986 */ /* 0x0005e6000c10150e */
[----:B------:R-:W-:Y:S01]  /*6070*/  ISETP.LT.AND P1, PT, R5, UR7, !P0 ;  /* 0x0000000705007c0c */ /* 0x000fe2000c721270 */
[----:B------:R-:W-:Y:S01]  /*6080*/  VIADD R5, R4, 0x8 ;  /* 0x0000000804057836 */ /* 0x000fe20000000000 */
[----:B-1----:R-:W-:Y:S01]  /*6090*/  LEA.HI.X.SX32 R7, R37, R2, 0x1, P6 ;  /* 0x0000000225077211 */ /* 0x002fe200030f0eff */
[C---:B------:R-:W-:Y:S01]  /*60a0*/  VIADD R33, R39.reuse, UR6 ;  /* 0x0000000627217c36 */ /* 0x040fe20008000000 */
[----:B------:R-:W-:-:S03]  /*60b0*/  LEA R36, P6, R39, R0, 0x1 ;  /* 0x0000000027247211 */ /* 0x000fc600078c08ff */
[----:B------:R1:W-:Y:S01]  /*60c0*/  @P5 STG.E.U16 desc[UR14][R6.64], R38 ;  /* 0x0000002606005986 */ /* 0x0003e2000c10150e */
[----:B------:R-:W-:Y:S01]  /*60d0*/  LEA.HI.X.SX32 R37, R39, R2, 0x1, P6 ;  /* 0x0000000227257211 */ /* 0x000fe200030f0eff */
[----:B--2---:R-:W-:Y:S01]  /*60e0*/  VIADD R35, R33, UR6 ;  /* 0x0000000621237c36 */ /* 0x004fe20008000000 */
[----:B------:R-:W-:Y:S01]  /*60f0*/  ISETP.LT.AND P5, PT, R5, UR7, !P0 ;  /* 0x0000000705007c0c */ /* 0x000fe2000c7a1270 */
[----:B------:R-:W-:Y:S01]  /*6100*/  VIADD R5, R4, 0x9 ;  /* 0x0000000904057836 */ /* 0x000fe20000000000 */
[C---:B------:R-:W-:Y:S01]  /*6110*/  LEA R32, P6, R33.reuse, R0, 0x1 ;  /* 0x0000000021207211 */ /* 0x040fe200078c08ff */
[----:B------:R2:W-:Y:S01]  /*6120*/  @P4 STG.E.U16 desc[UR14][R36.64], R62 ;  /* 0x0000003e24004986 */ /* 0x0005e2000c10150e */
[----:B------:R-:W-:Y:S02]  /*6130*/  PRMT R39, R62, 0x7632, R39 ;  /* 0x000076323e277816 */ /* 0x000fe40000000027 */
[----:B------:R-:W-:Y:S02]  /*6140*/  LEA.HI.X.SX32 R33, R33, R2, 0x1, P6 ;  /* 0x0000000221217211 */ /* 0x000fe400030f0eff */
[----:B------:R-:W-:Y:S01]  /*6150*/  ISETP.LT.AND P4, PT, R5, UR7, !P0 ;  /* 0x0000000705007c0c */ /* 0x000fe2000c781270 */
[----:B------:R-:W-:Y:S01]  /*6160*/  VIADD R5, R4, 0xa ;  /* 0x0000000a04057836 */ /* 0x000fe20000000000 */
[C---:B------:R-:W-:Y:S01]  /*6170*/  LEA R34, P6, R35.reuse, R0, 0x1 ;  /* 0x0000000023227211 */ /* 0x040fe200078c08ff */
[----:B-1----:R-:W-:Y:S01]  /*6180*/  VIADD R7, R35, UR6 ;  /* 0x0000000623077c36 */ /* 0x002fe20008000000 */
[----:B------:R1:W-:Y:S01]  /*6190*/  @P3 STG.E.U16 desc[UR14][R32.64], R39 ;  /* 0x0000002720003986 */ /* 0x0003e2000c10150e */
[----:B------:R-:W-:-:S02]  /*61a0*/  PRMT R38, R63, 0x7632, R38 ;  /* 0x000076323f267816 */ /* 0x000fc40000000026 */
[----:B------:R-:W-:Y:S01]  /*61b0*/  LEA.HI.X.SX32 R35, R35, R2, 0x1, P6 ;  /* 0x0000000223237211 */ /* 0x000fe200030f0eff */
[----:B--2---:R-:W-:Y:S01]  /*61c0*/  VIADD R37, R7, UR6 ;  /* 0x0000000607257c36 */ /* 0x004fe20008000000 */
[----:B------:R-:W-:Y:S01]  /*61d0*/  ISETP.LT.AND P3, PT, R5, UR7, !P0 ;  /* 0x0000000705007c0c */ /* 0x000fe2000c761270 */
[C---:B------:R-:W-:Y:S01]  /*61e0*/  VIADD R5, R4.reuse, 0xb ;  /* 0x0000000b04057836 */ /* 0x040fe20000000000 */
[----:B------:R-:W-:Y:S01]  /*61f0*/  LEA R6, P6, R7, R0, 0x1 ;  /* 0x0000000007067211 */ /* 0x000fe200078c08ff */
[----:B------:R2:W-:Y:S03]  /*6200*/  @P2 STG.E.U16 desc[UR14][R34.64], R63 ;  /* 0x0000003f22002986 */ /* 0x0005e6000c10150e */
[----:B------:R-:W-:Y:S01]  /*6210*/  ISETP.LT.AND P2, PT, R5, UR7, !P0 ;  /* 0x0000000705007c0c */ /* 0x000fe2000c741270 */
[----:B------:R-:W-:Y:S01]  /*6220*/  VIADD R5, R4, 0xc ;  /* 0x0000000c04057836 */ /* 0x000fe20000000000 */
[----:B------:R-:W-:Y:S01]  /*6230*/  LEA.HI.X.SX32 R7, R7, R2, 0x1, P6 ;  /* 0x0000000207077211 */ /* 0x000fe200030f0eff */
[C---:B-1----:R-:W-:Y:S01]  /*6240*/  VIADD R33, R37.reuse, UR6 ;  /* 0x0000000625217c36 */ /* 0x042fe20008000000 */
[----:B------:R-:W-:-:S02]  /*6250*/  LEA R36, P6, R37, R0, 0x1 ;  /* 0x0000000025247211 */ /* 0x000fc400078c08ff */
[----:B------:R-:W-:Y:S01]  /*6260*/  PRMT R39, R28, 0x7632, R39 ;  /* 0x000076321c277816 */ /* 0x000fe20000000027 */
[----:B------:R1:W-:Y:S01]  /*6270*/  @P1 STG.E.U16 desc[UR14][R6.64], R38 ;  /* 0x0000002606001986 */ /* 0x0003e2000c10150e */
[----:B------:R-:W-:Y:S01]  /*6280*/  LEA.HI.X.SX32 R37, R37, R2, 0x1, P6 ;  /* 0x0000000225257211 */ /* 0x000fe200030f0eff */
[----:B--2---:R-:W-:Y:S01]  /*6290*/  VIADD R35, R33, UR6 ;  /* 0x0000000621237c36 */ /* 0x004fe20008000000 */
[----:B------:R-:W-:Y:S01]  /*62a0*/  ISETP.LT.AND P1, PT, R5, UR7, !P0 ;  /* 0x0000000705007c0c */ /* 0x000fe2000c721270 */
[----:B------:R-:W-:Y:S01]  /*62b0*/  VIADD R5, R4, 0xd ;  /* 0x0000000d04057836 */ /* 0x000fe20000000000 */
[C---:B------:R-:W-:Y:S01]  /*62c0*/  LEA R32, P6, R33.reuse, R0, 0x1 ;  /* 0x0000000021207211 */ /* 0x040fe200078c08ff */
[----:B------:R2:W-:Y:S03]  /*62d0*/  @P5 STG.E.U16 desc[UR14][R36.64], R28 ;  /* 0x0000001c24005986 */ /* 0x0005e6000c10150e */
[----:B------:R-:W-:-:S02]  /*62e0*/  LEA.HI.X.SX32 R33, R33, R2, 0x1, P6 ;  /* 0x0000000221217211 */ /* 0x000fc400030f0eff */
[----:B------:R-:W-:Y:S01]  /*62f0*/  ISETP.LT.AND P5, PT, R5, UR7, !P0 ;  /* 0x0000000705007c0c */ /* 0x000fe2000c7a1270 */
[C---:B------:R-:W-:Y:S01]  /*6300*/  VIADD R5, R4.reuse, 0xe ;  /* 0x0000000e04057836 */ /* 0x040fe20000000000 */
[C---:B------:R-:W-:Y:S01]  /*6310*/  LEA R34, P6, R35.reuse, R0, 0x1 ;  /* 0x0000000023227211 */ /* 0x040fe200078c08ff */
[C---:B-1----:R-:W-:Y:S01]  /*6320*/  VIADD R7, R35.reuse, UR6 ;  /* 0x0000000623077c36 */ /* 0x042fe20008000000 */
[----:B------:R1:W-:Y:S02]  /*6330*/  @P4 STG.E.U16 desc[UR14][R32.64], R39 ;  /* 0x0000002720004986 */ /* 0x0003e4000c10150e */
        /* <DEDUP_REMOVED lines=10> */
[----:B------:R-:W-:-:S04]  /*63e0*/  LEA R36, P6, R37, R0, 0x1 ;  /* 0x0000000025247211 */ /* 0x000fc800078c08ff */
[----:B------:R-:W-:Y:S02]  /*63f0*/  LEA.HI.X.SX32 R37, R37, R2, 0x1, P6 ;  /* 0x0000000225257211 */ /* 0x000fe400030f0eff */
[----:B--2---:R-:W-:Y:S01]  /*6400*/  PRMT R35, R29, 0x7632, R35 ;  /* 0x000076321d237816 */ /* 0x004fe20000000023 */
[C---:B------:R-:W-:Y:S01]  /*6410*/  VIADD R29, R33.reuse, UR6 ;  /* 0x00000006211d7c36 */ /* 0x040fe20008000000 */
[----:B------:R-:W-:-:S03]  /*6420*/  LEA R32, P6, R33, R0, 0x1 ;  /* 0x0000000021207211 */ /* 0x000fc600078c08ff */
[----:B------:R1:W-:Y:S01]  /*6430*/  @P2 STG.E.U16 desc[UR14][R6.64], R35 ;  /* 0x0000002306002986 */ /* 0x0003e2000c10150e */
[----:B------:R-:W-:Y:S01]  /*6440*/  ISETP.LT.AND P2, PT, R5, UR7, !P0 ;  /* 0x0000000705007c0c */ /* 0x000fe2000c741270 */
[C---:B------:R-:W-:Y:S01]  /*6450*/  VIADD R5, R4.reuse, 0x11 ;  /* 0x0000001104057836 */ /* 0x040fe20000000000 */
[----:B------:R-:W-:Y:S01]  /*6460*/  LEA.HI.X.SX32 R33, R33, R2, 0x1, P6 ;  /* 0x0000000221217211 */ /* 0x000fe200030f0eff */
[----:B------:R2:W-:Y:S01]  /*6470*/  @P1 STG.E.U16 desc[UR14][R36.64], R30 ;  /* 0x0000001e24001986 */ /* 0x0005e2000c10150e */
[----:B------:R-:W-:Y:S02]  /*6480*/  LEA R28, P6, R29, R0, 0x1 ;  /* 0x000000001d1c7211 */ /* 0x000fe400078c08ff */
[----:B------:R-:W-:Y:S01]  /*6490*/  ISETP.LT.AND P1, PT, R5, UR7, !P0 ;  /* 0x0000000705007c0c */ /* 0x000fe2000c721270 */
[----:B------:R-:W-:Y:S02]  /*64a0*/  VIADD R5, R4, 0x12 ;  /* 0x0000001204057836 */ /* 0x000fe40000000000 */
[C---:B-1----:R-:W-:Y:S01]  /*64b0*/  VIADD R7, R29.reuse, UR6 ;  /* 0x000000061d077c36 */ /* 0x042fe20008000000 */
[----:B------:R-:W-:-:S02]  /*64c0*/  LEA.HI.X.SX32 R29, R29, R2, 0x1, P6 ;  /* 0x000000021d1d7211 */ /* 0x000fc400030f0eff */
[----:B--2---:R-:W-:Y:S01]  /*64d0*/  PRMT R37, R30, 0x7632, R37 ;  /* 0x000076321e257816 */ /* 0x004fe20000000025 */
[C---:B------:R-:W-:Y:S01]  /*64e0*/  VIADD R35, R7.reuse, UR6 ;  /* 0x0000000607237c36 */ /* 0x040fe20008000000 */
[----:B------:R-:W-:Y:S02]  /*64f0*/  LEA R6, P6, R7, R0, 0x1 ;  /* 0x0000000007067211 */ /* 0x000fe400078c08ff */
[----:B------:R-:W-:Y:S01]  /*6500*/  PRMT R30, R31, 0x7632, R30 ;  /* 0x000076321f1e7816 */ /* 0x000fe2000000001e */
[----:B------:R1:W-:Y:S01]  /*6510*/  @P5 STG.E.U16 desc[UR14][R32.64], R37 ;  /* 0x0000002520005986 */ /* 0x0003e2000c10150e */
[----:B------:R-:W-:Y:S01]  /*6520*/  ISETP.LT.AND P5, PT, R5, UR7, !P0 ;  /* 0x0000000705007c0c */ /* 0x000fe2000c7a1270 */
[----:B------:R-:W-:Y:S01]  /*6530*/  VIADD R5, R4, 0x13 ;  /* 0x0000001304057836 */ /* 0x000fe20000000000 */
[----:B------:R-:W-:Y:S01]  /*6540*/  LEA.HI.X.SX32 R7, R7, R2, 0x1, P6 ;  /* 0x0000000207077211 */ /* 0x000fe200030f0eff */
[----:B------:R2:W-:Y:S01]  /*6550*/  @P4 STG.E.U16 desc[UR14][R28.64], R31 ;  /* 0x0000001f1c004986 */ /* 0x0005e2000c10150e */
[----:B------:R-:W-:-:S02]  /*6560*/  LEA R34, P6, R35, R0, 0x1 ;  /* 0x0000000023227211 */ /* 0x000fc400078c08ff */
[----:B------:R-:W-:Y:S01]  /*6570*/  ISETP.LT.AND P4, PT, R5, UR7, !P0 ;  /* 0x0000000705007c0c */ /* 0x000fe2000c781270 */
[C---:B------:R-:W-:Y:S01]  /*6580*/  VIADD R5, R4.reuse, 0x14 ;  /* 0x0000001404057836 */ /* 0x040fe20000000000 */
[----:B------:R0:W-:Y:S01]  /*6590*/  @P3 STG.E.U16 desc[UR14][R6.64], R30 ;  /* 0x0000001e06003986 */ /* 0x0001e2000c10150e */
[C---:B-1----:R-:W-:Y:S01]  /*65a0*/  VIADD R33, R35.reuse, UR6 ;  /* 0x0000000623217c36 */ /* 0x042fe20008000000 */
[----:B------:R-:W-:Y:S02]  /*65b0*/  LEA.HI.X.SX32 R35, R35, R2, 0x1, P6 ;  /* 0x0000000223237211 */ /* 0x000fe400030f0eff */
[----:B------:R-:W-:Y:S01]  /*65c0*/  ISETP.LT.AND P3, PT, R5, UR7, !P0 ;  /* 0x0000000705007c0c */ /* 0x000fe2000c761270 */
[C---:B------:R-:W-:Y:S01]  /*65d0*/  VIADD R5, R4.reuse, 0x15 ;  /* 0x0000001504057836 */ /* 0x040fe20000000000 */
[C---:B------:R-:W-:Y:S01]  /*65e0*/  LEA R32, P6, R33.reuse, R0, 0x1 ;  /* 0x0000000021207211 */ /* 0x040fe200078c08ff */
[C---:B--2---:R-:W-:Y:S01]  /*65f0*/  VIADD R29, R33.reuse, UR6 ;  /* 0x00000006211d7c36 */ /* 0x044fe20008000000 */
[----:B------:R1:W-:Y:S02]  /*6600*/  @P2 STG.E.U16 desc[UR14][R34.64], R24 ;  /* 0x0000001822002986 */ /* 0x0003e4000c10150e */
[----:B------:R-:W-:Y:S01]  /*6610*/  LEA.HI.X.SX32 R33, R33, R2, 0x1, P6 ;  /* 0x0000000221217211 */ /* 0x000fe200030f0eff */
[----:B0-----:R-:W-:Y:S01]  /*6620*/  VIADD R7, R29, UR6 ;  /* 0x000000061d077c36 */ /* 0x001fe20008000000 */
[----:B------:R-:W-:Y:S01]  /*6630*/  ISETP.LT.AND P2, PT, R5, UR7, !P0 ;  /* 0x0000000705007c0c */ /* 0x000fe2000c741270 */
[----:B------:R-:W-:Y:S01]  /*6640*/  VIADD R5, R4, 0x16 ;  /* 0x0000001604057836 */ /* 0x000fe20000000000 */
[----:B------:R-:W-:Y:S01]  /*6650*/  LEA R28, P6, R29, R0, 0x1 ;  /* 0x000000001d1c7211 */ /* 0x000fe200078c08ff */
[----:B------:R-:W-:-:S03]  /*6660*/  VIADD R31, R7, UR6 ;  /* 0x00000006071f7c36 */ /* 0x000fc60008000000 */
[----:B------:R-:W-:Y:S02]  /*6670*/  LEA.HI.X.SX32 R29, R29, R2, 0x1, P6 ;  /* 0x000000021d1d7211 */ /* 0x000fe400030f0eff */
[----:B-1----:R-:W-:Y:S02]  /*6680*/  PRMT R35, R24, 0x7632, R35 ;  /* 0x0000763218237816 */ /* 0x002fe40000000023 */
        /* <DEDUP_REMOVED lines=9> */
[C---:B0-----:R-:W-:Y:S01]  /*6720*/  VIADD R33, R31.reuse, UR6 ;  /* 0x000000061f217c36 */ /* 0x041fe20008000000 */
[----:B------:R-:W-:-:S02]  /*6730*/  LEA.HI.X.SX32 R31, R31, R2, 0x1, P6 ;  /* 0x000000021f1f7211 */ /* 0x000fc400030f0eff */
[----:B-1----:R-:W-:Y:S01]  /*6740*/  PRMT R29, R25, 0x7632, R29 ;  /* 0x00007632191d7816 */ /* 0x002fe2000000001d */
        /* <DEDUP_REMOVED lines=25> */
[C---:B0-----:R-:W-:Y:S01]  /*68e0*/  VIADD R31, R29.reuse, UR6 ;  /* 0x000000061d1f7c36 */ /* 0x041fe20008000000 */
[----:B------:R-:W-:Y:S02]  /*68f0*/  LEA.HI.X.SX32 R29, R29, R2, 0x1, P6 ;  /* 0x000000021d1d7211 */ /* 0x000fe400030f0eff */
        /* <DEDUP_REMOVED lines=8> */
[----:B------:R-:W-:Y:S01]  /*6980*/  VIADD R5, R4, 0x1e ;  /* 0x0000001e04057836 */ /* 0x000fe20000000000 */
[----:B------:R-:W-:Y:S01]  /*6990*/  LEA R24, P6, R25, R0, 0x1 ;  /* 0x0000000019187211 */ /* 0x000fe200078c08ff */
[----:B------:R-:W-:-:S03]  /*69a0*/  VIADD R27, R7, UR6 ;  /* 0x00000006071b7c36 */ /* 0x000fc60008000000 */
[----:B------:R-:W-:Y:S02]  /*69b0*/  LEA.HI.X.SX32 R25, R25, R2, 0x1, P6 ;  /* 0x0000000219197211 */ /* 0x000fe400030f0eff */
[----:B0-----:R-:W-:Y:S02]  /*69c0*/  PRMT R29, R20, 0x7632, R29 ;  /* 0x00007632141d7816 */ /* 0x001fe4000000001d */
        /* <DEDUP_REMOVED lines=43> */
[----:B---3--:R0:W-:Y:S02]  /*6c80*/  @P1 STG.E.U16 desc[UR14][R24.64], R16 ;  /* 0x0000001018001986 */ /* 0x0081e4000c10150e */
        /* <DEDUP_REMOVED lines=47> */
[----:B------:R0:W3:Y:S01]  /*6f80*/  LDS.128 R24, [R3] ;  /* 0x0000000003187984 */ /* 0x0000e20000000c00 */
[----:B------:R-:W-:Y:S01]  /*6f90*/  ISETP.LT.AND P4, PT, R5, UR7, !P0 ;  /* 0x0000000705007c0c */ /* 0x000fe2000c781270 */
[C---:B------:R-:W-:Y:S01]  /*6fa0*/  VIADD R5, R4.reuse, 0x2d ;  /* 0x0000002d04057836 */ /* 0x040fe20000000000 */
[C---:B------:R-:W-:Y:S01]  /*6fb0*/  LEA R22, P6, R23.reuse, R0, 0x1 ;  /* 0x0000000017167211 */ /* 0x040fe200078c08ff */
[C---:B-1----:R-:W-:Y:S01]  /*6fc0*/  VIADD R17, R23.reuse, UR6 ;  /* 0x0000000617117c36 */ /* 0x042fe20008000000 */
[----:B----4-:R1:W-:Y:S02]  /*6fd0*/  @P3 STG.E.U16 desc[UR14][R20.64], R12 ;  /* 0x0000000c14003986 */ /* 0x0103e4000c10150e */
[----:B------:R-:W-:Y:S01]  /*6fe0*/  LEA.HI.X.SX32 R23, R23, R2, 0x1, P6 ;  /* 0x0000000217177211 */ /* 0x000fe200030f0eff */
[----:B--2---:R-:W-:Y:S01]  /*6ff0*/  VIADD R7, R17, UR6 ;  /* 0x0000000611077c36 */ /* 0x004fe20008000000 */
[----:B------:R-:W-:Y:S01]  /*7000*/  ISETP.LT.AND P3, PT, R5, UR7, !P0 ;  /* 0x0000000705007c0c */ /* 0x000fe2000c761270 */
[----:B------:R-:W-:Y:S01]  /*7010*/  VIADD R5, R4, 0x2e ;  /* 0x0000002e04057836 */ /* 0x000fe20000000000 */
[----:B------:R-:W-:Y:S01]  /*7020*/  LEA R16, P6, R17, R0, 0x1 ;  /* 0x0000000011107211 */ /* 0x000fe200078c08ff */
[----:B------:R-:W-:-:S02]  /*7030*/  VIADD R19, R7, UR6 ;  /* 0x0000000607137c36 */ /* 0x000fc40008000000 */
[----:B0-----:R-:W-:Y:S01]  /*7040*/  VIADD R3, R4, 0x3a ;  /* 0x0000003a04037836 */ /* 0x001fe20000000000 */
        /* <DEDUP_REMOVED lines=46> */
[----:B-----5:R1:W-:Y:S01]  /*7330*/  @P5 STG.E.U16 desc[UR14][R16.64], R8 ;  /* 0x0000000810005986 */ /* 0x0203e2000c10150e */
[----:B------:R-:W-:Y:S02]  /*7340*/  LEA R12, P6, R15, R0, 0x1 ;  /* 0x000000000f0c7211 */ /* 0x000fe400078c08ff */
[----:B------:R-:W-:Y:S01]  /*7350*/  ISETP.LT.AND P5, PT, R5, UR7, !P0 ;  /* 0x0000000705007c0c */ /* 0x000fe2000c7a1270 */
[----:B------:R-:W-:Y:S01]  /*7360*/  VIADD R5, R4, 0x36 ;  /* 0x0000003604057836 */ /* 0x000fe20000000000 */
[----:B0-----:R-:W-:Y:S02]  /*7370*/  PRMT R7, R8, 0x7632, R7 ;  /* 0x0000763208077816 */ /* 0x001fe40000000007 */
[C---:B------:R-:W-:Y:S01]  /*7380*/  LEA.HI.X.SX32 R13, R15.reuse, R2, 0x1, P6 ;  /* 0x000000020f0d7211 */ /* 0x040fe200030f0eff */
[----:B------:R-:W-:Y:S01]  /*7390*/  VIADD R15, R15, UR6 ;  /* 0x000000060f0f7c36 */ /* 0x000fe20008000000 */
[----:B-1----:R-:W-:Y:S01]  /*73a0*/  PRMT R16, R9, 0x7632, R16 ;  /* 0x0000763209107816 */ /* 0x002fe20000000010 */
[----:B------:R0:W-:Y:S01]  /*73b0*/  @P4 STG.E.U16 desc[UR14][R18.64], R7 ;  /* 0x0000000712004986 */ /* 0x0001e2000c10150e */
[----:B------:R-:W-:Y:S01]  /*73c0*/  ISETP.LT.AND P4, PT, R5, UR7, !P0 ;  /* 0x0000000705007c0c */ /* 0x000fe2000c781270 */
[C---:B------:R-:W-:Y:S01]  /*73d0*/  VIADD R5, R4.reuse, 0x37 ;  /* 0x0000003704057836 */ /* 0x040fe20000000000 */
[C---:B------:R-:W-:Y:S01]  /*73e0*/  LEA R6, P6, R15.reuse, R0, 0x1 ;  /* 0x000000000f067211 */ /* 0x040fe200078c08ff */
[----:B------:R-:W-:Y:S01]  /*73f0*/  VIADD R17, R15, UR6 ;  /* 0x000000060f117c36 */ /* 0x000fe20008000000 */
[----:B------:R1:W-:Y:S02]  /*7400*/  @P3 STG.E.U16 desc[UR14][R12.64], R9 ;  /* 0x000000090c003986 */ /* 0x0003e4000c10150e */
[----:B------:R-:W-:Y:S01]  /*7410*/  ISETP.LT.AND P3, PT, R5, UR7, !P0 ;  /* 0x0000000705007c0c */ /* 0x000fe2000c761270 */
[----:B------:R-:W-:Y:S01]  /*7420*/  VIADD R5, R4, 0x38 ;  /* 0x0000003804057836 */ /* 0x000fe20000000000 */
[----:B0-----:R-:W-:Y:S01]  /*7430*/  LEA.HI.X.SX32 R7, R15, R2, 0x1, P6 ;  /* 0x000000020f077211 */ /* 0x001fe200030f0eff */
[C---:B------:R-:W-:Y:S01]  /*7440*/  VIADD R19, R17.reuse, UR6 ;  /* 0x0000000611137c36 */ /* 0x040fe20008000000 */
[----:B------:R-:W-:-:S03]  /*7450*/  LEA R14, P6, R17, R0, 0x1 ;  /* 0x00000000110e7211 */ /* 0x000fc600078c08ff */
[----:B------:R0:W-:Y:S01]  /*7460*/  @P2 STG.E.U16 desc[UR14][R6.64], R16 ;  /* 0x0000001006002986 */ /* 0x0001e2000c10150e */
[----:B------:R-:W-:Y:S01]  /*7470*/  LEA.HI.X.SX32 R15, R17, R2, 0x1, P6 ;  /* 0x00000002110f7211 */ /* 0x000fe200030f0eff */
[----:B-1----:R-:W-:Y:S01]  /*7480*/  VIADD R13, R19, UR6 ;  /* 0x00000006130d7c36 */ /* 0x002fe20008000000 */
[----:B------:R-:W-:Y:S01]  /*7490*/  ISETP.LT.AND P2, PT, R5, UR7, !P0 ;  /* 0x0000000705007c0c */ /* 0x000fe2000c741270 */
[----:B------:R-:W-:Y:S01]  /*74a0*/  VIADD R5, R4, 0x39 ;  /* 0x0000003904057836 */ /* 0x000fe20000000000 */
[C---:B------:R-:W-:Y:S01]  /*74b0*/  LEA R8, P6, R19.reuse, R0, 0x1 ;  /* 0x0000000013087211 */ /* 0x040fe200078c08ff */
[----:B------:R1:W-:Y:S03]  /*74c0*/  @P1 STG.E.U16 desc[UR14][R14.64], R10 ;  /* 0x0000000a0e001986 */ /* 0x0003e6000c10150e */
[----:B------:R-:W-:Y:S02]  /*74d0*/  LEA.HI.X.SX32 R9, R19, R2, 0x1, P6 ;  /* 0x0000000213097211 */ /* 0x000fe400030f0eff */
[----:B------:R-:W-:Y:S01]  /*74e0*/  ISETP.LT.AND P1, PT, R5, UR7, !P0 ;  /* 0x0000000705007c0c */ /* 0x000fe2000c721270 */
[----:B------:R-:W-:Y:S01]  /*74f0*/  VIADD R5, R13, UR6 ;  /* 0x000000060d057c36 */ /* 0x000fe20008000000 */
[----:B0-----:R-:W-:-:S02]  /*7500*/  PRMT R7, R10, 0x7632, R7 ;  /* 0x000076320a077816 */ /* 0x001fc40000000007 */
[----:B------:R-:W-:-:S03]  /*7510*/  LEA R12, P6, R13, R0, 0x1 ;  /* 0x000000000d0c7211 */ /* 0x000fc600078c08ff */
[----:B------:R0:W-:Y:S01]  /*7520*/  @P5 STG.E.U16 desc[UR14][R8.64], R7 ;  /* 0x0000000708005986 */ /* 0x0001e2000c10150e */
[----:B------:R-:W-:Y:S01]  /*7530*/  LEA.HI.X.SX32 R13, R13, R2, 0x1, P6 ;  /* 0x000000020d0d7211 */ /* 0x000fe200030f0eff */
[----:B-1----:R-:W-:Y:S01]  /*7540*/  VIADD R15, R5, UR6 ;  /* 0x00000006050f7c36 */ /* 0x002fe20008000000 */
[----:B------:R-:W-:Y:S01]  /*7550*/  ISETP.LT.AND P5, PT, R3, UR7, !P0 ;  /* 0x0000000703007c0c */ /* 0x000fe2000c7a1270 */
[C---:B------:R-:W-:Y:S01]  /*7560*/  VIADD R3, R4.reuse, 0x3b ;  /* 0x0000003b04037836 */ /* 0x040fe20000000000 */
[----:B------:R-:W-:Y:S01]  /*7570*/  LEA R6, P6, R5, R0, 0x1 ;  /* 0x0000000005067211 */ /* 0x000fe200078c08ff */
[----:B------:R1:W-:Y:S03]  /*7580*/  @P4 STG.E.U16 desc[UR14][R12.64], R11 ;  /* 0x0000000b0c004986 */ /* 0x0003e6000c10150e */
[----:B------:R-:W-:Y:S01]  /*7590*/  ISETP.LT.AND P4, PT, R3, UR7, !P0 ;  /* 0x0000000703007c0c */ /* 0x000fe2000c781270 */
[----:B------:R-:W-:Y:S01]  /*75a0*/  VIADD R3, R4, 0x3c ;  /* 0x0000003c04037836 */ /* 0x000fe20000000000 */
[----:B0-----:R-:W-:Y:S01]  /*75b0*/  LEA.HI.X.SX32 R7, R5, R2, 0x1, P6 ;  /* 0x0000000205077211 */ /* 0x001fe200030f0eff */
[----:B------:R-:W-:Y:S01]  /*75c0*/  VIADD R5, R15, UR6 ;  /* 0x000000060f057c36 */ /* 0x000fe20008000000 */
[----:B------:R-:W-:-:S02]  /*75d0*/  PRMT R9, R11, 0x7632, R9 ;  /* 0x000076320b097816 */ /* 0x000fc40000000009 */
[----:B------:R-:W-:Y:S01]  /*75e0*/  LEA R14, P6, R15, R0, 0x1 ;  /* 0x000000000f0e7211 */ /* 0x000fe200078c08ff */
[----:B-1----:R-:W-:Y:S02]  /*75f0*/  VIADD R11, R5, UR6 ;  /* 0x00000006050b7c36 */ /* 0x002fe40008000000 */
[----:B------:R0:W-:Y:S01]  /*7600*/  @P3 STG.E.U16 desc[UR14][R6.64], R9 ;  /* 0x0000000906003986 */ /* 0x0001e2000c10150e */
[----:B------:R-:W-:Y:S02]  /*7610*/  LEA.HI.X.SX32 R15, R15, R2, 0x1, P6 ;  /* 0x000000020f0f7211 */ /* 0x000fe400030f0eff */
[----:B------:R-:W-:Y:S01]  /*7620*/  ISETP.LT.AND P3, PT, R3, UR7, !P0 ;  /* 0x0000000703007c0c */ /* 0x000fe2000c761270 */
[C---:B------:R-:W-:Y:S01]  /*7630*/  VIADD R3, R4.reuse, 0x3d ;  /* 0x0000003d04037836 */ /* 0x040fe20000000000 */
[----:B------:R-:W-:Y:S01]  /*7640*/  LEA R8, P6, R5, R0, 0x1 ;  /* 0x0000000005087211 */ /* 0x000fe200078c08ff */
[----:B------:R-:W-:Y:S01]  /*7650*/  VIADD R13, R11, UR6 ;  /* 0x000000060b0d7c36 */ /* 0x000fe20008000000 */
[----:B---3--:R-:W-:Y:S02]  /*7660*/  @P2 STG.E.U16 desc[UR14][R14.64], R24 ;  /* 0x000000180e002986 */ /* 0x008fe4000c10150e */
[----:B------:R-:W-:Y:S01]  /*7670*/  ISETP.LT.AND P2, PT, R3, UR7, !P0 ;  /* 0x0000000703007c0c */ /* 0x000fe2000c741270 */
[----:B------:R-:W-:Y:S01]  /*7680*/  VIADD R3, R13, UR6 ;  /* 0x000000060d037c36 */ /* 0x000fe20008000000 */
[----:B0-----:R-:W-:Y:S01]  /*7690*/  LEA.HI.X.SX32 R9, R5, R2, 0x1, P6 ;  /* 0x0000000205097211 */ /* 0x001fe200030f0eff */
[----:B------:R-:W-:Y:S01]  /*76a0*/  VIADD R5, R4, 0x3e ;  /* 0x0000003e04057836 */ /* 0x000fe20000000000 */
[----:B------:R-:W-:Y:S01]  /*76b0*/  PRMT R7, R24, 0x7632, R7 ;  /* 0x0000763218077816 */ /* 0x000fe20000000007 */
[----:B------:R-:W-:Y:S01]  /*76c0*/  VIADD R17, R3, UR6 ;  /* 0x0000000603117c36 */ /* 0x000fe20008000000 */
[----:B------:R-:W-:-:S03]  /*76d0*/  LEA R10, P6, R11, R0, 0x1 ;  /* 0x000000000b0a7211 */ /* 0x000fc600078c08ff */
[----:B------:R0:W-:Y:S01]  /*76e0*/  @P1 STG.E.U16 desc[UR14][R8.64], R7 ;  /* 0x0000000708001986 */ /* 0x0001e2000c10150e */
[----:B------:R-:W-:Y:S01]  /*76f0*/  LEA.HI.X.SX32 R11, R11, R2, 0x1, P6 ;  /* 0x000000020b0b7211 */ /* 0x000fe200030f0eff */
[----:B------:R-:W-:Y:S01]  /*7700*/  VIADD R19, R17, UR6 ;  /* 0x0000000611137c36 */ /* 0x000fe20008000000 */
[-C--:B------:R-:W-:Y:S02]  /*7710*/  LEA R6, P1, R13, R0.reuse, 0x1 ;  /* 0x000000000d067211 */ /* 0x080fe400078208ff */
[----:B------:R-:W-:Y:S01]  /*7720*/  LEA R12, P6, R3, R0, 0x1 ;  /* 0x00000000030c7211 */ /* 0x000fe200078c08ff */
[----:B------:R-:W-:Y:S01]  /*7730*/  VIADD R21, R19, UR6 ;  /* 0x0000000613157c36 */ /* 0x000fe20008000000 */
[----:B------:R1:W-:Y:S01]  /*7740*/  @P5 STG.E.U16 desc[UR14][R10.64], R25 ;  /* 0x000000190a005986 */ /* 0x0003e2000c10150e */
[-C--:B0-----:R-:W-:Y:S02]  /*7750*/  LEA.HI.X.SX32 R7, R13, R2.reuse, 0x1, P1 ;  /* 0x000000020d077211 */ /* 0x081fe400008f0eff */
[----:B------:R-:W-:Y:S01]  /*7760*/  LEA.HI.X.SX32 R13, R3, R2, 0x1, P6 ;  /* 0x00000002030d7211 */ /* 0x000fe200030f0eff */
[----:B------:R-:W-:Y:S01]  /*7770*/  VIADD R3, R4, 0x3f ;  /* 0x0000003f04037836 */ /* 0x000fe20000000000 */
[----:B------:R-:W-:-:S02]  /*7780*/  LEA R8, P1, R19, R0, 0x1 ;  /* 0x0000000013087211 */ /* 0x000fc400078208ff */
[----:B------:R-:W-:Y:S02]  /*7790*/  LEA R14, P6, R17, R0, 0x1 ;  /* 0x00000000110e7211 */ /* 0x000fe400078c08ff */
[-C--:B------:R-:W-:Y:S02]  /*77a0*/  LEA.HI.X.SX32 R9, R19, R2.reuse, 0x1, P1 ;  /* 0x0000000213097211 */ /* 0x080fe400008f0eff */
[----:B------:R-:W-:Y:S02]  /*77b0*/  ISETP.LT.AND P1, PT, R5, UR7, !P0 ;  /* 0x0000000705007c0c */ /* 0x000fe4000c721270 */
[----:B------:R-:W-:Y:S02]  /*77c0*/  ISETP.LT.AND P0, PT, R3, UR7, !P0 ;  /* 0x0000000703007c0c */ /* 0x000fe4000c701270 */
[----:B------:R-:W-:Y:S02]  /*77d0*/  LEA.HI.X.SX32 R15, R17, R2, 0x1, P6 ;  /* 0x00000002110f7211 */ /* 0x000fe400030f0eff */
[----:B------:R-:W-:-:S02]  /*77e0*/  PRMT R3, R25, 0x7632, R3 ;  /* 0x0000763219037816 */ /* 0x000fc40000000003 */
[C---:B------:R-:W-:Y:S02]  /*77f0*/  LEA R4, P6, R21.reuse, R0, 0x1 ;  /* 0x0000000015047211 */ /* 0x040fe400078c08ff */
[----:B------:R-:W-:Y:S01]  /*7800*/  PRMT R0, R26, 0x7632, R0 ;  /* 0x000076321a007816 */ /* 0x000fe20000000000 */
[----:B------:R1:W-:Y:S01]  /*7810*/  @P4 STG.E.U16 desc[UR14][R6.64], R3 ;  /* 0x0000000306004986 */ /* 0x0003e2000c10150e */
[----:B------:R-:W-:-:S03]  /*7820*/  LEA.HI.X.SX32 R5, R21, R2, 0x1, P6 ;  /* 0x0000000215057211 */ /* 0x000fc600030f0eff */
[----:B------:R1:W-:Y:S04]  /*7830*/  @P3 STG.E.U16 desc[UR14][R12.64], R26 ;  /* 0x0000001a0c003986 */ /* 0x0003e8000c10150e */
[----:B------:R1:W-:Y:S04]  /*7840*/  @P2 STG.E.U16 desc[UR14][R14.64], R0 ;  /* 0x000000000e002986 */ /* 0x0003e8000c10150e */
[----:B------:R1:W-:Y:S01]  /*7850*/  @P1 STG.E.U16 desc[UR14][R8.64], R27 ;  /* 0x0000001b08001986 */ /* 0x0003e2000c10150e */
[----:B------:R-:W-:Y:S05]  /*7860*/  @!P0 EXIT ;  /* 0x000000000000894d */ /* 0x000fea0003800000 */
[----:B------:R-:W-:-:S05]  /*7870*/  PRMT R2, R27, 0x7632, R2 ;  /* 0x000076321b027816 */ /* 0x000fca0000000002 */
[----:B------:R-:W-:Y:S01]  /*7880*/  STG.E.U16 desc[UR14][R4.64], R2 ;  /* 0x0000000204007986 */ /* 0x000fe2000c10150e */
[----:B------:R-:W-:Y:S05]  /*7890*/  EXIT ;  /* 0x000000000000794d */ /* 0x000fea0003800000 */
.L_x_2:
[----:B------:R-:W-:-:S00]  /*78a0*/  BRA `(.L_x_2) ;  /* 0xfffffffc00fc7947 */ /* 0x000fc0000383ffff */
[----:B------:R-:W-:-:S00]  /*78b0*/  NOP ;  /* 0x0000000000007918 */ /* 0x000fc00000000000 */
        /* <DEDUP_REMOVED lines=12> */
.L_x_3:


//--------------------- .nv.shared.matmul_kernel  --------------------------
	.section	.nv.shared.matmul_kernel,"aw",@nobits
	.sectionflags	@""
	.align	16
	.zero		1024


//--------------------- .nv.shared.reserved.0     --------------------------
	.section	.nv.shared.reserved.0,"aw",@nobits
	.weak		__nv_reservedSMEM_offset_0_alias
	.size		__nv_reservedSMEM_offset_0_alias, 0, 0
	.other		__nv_reservedSMEM_offset_0_alias,@"STO_CUDA_RESERVED_SHARED STV_DEFAULT"
__nv_reservedSMEM_offset_0_alias:
	.zero		0


//--------------------- .nv.constant0.matmul_kernel --------------------------
	.section	.nv.constant0.matmul_kernel,"a",@progbits
	.sectionflags	@""
	.align	4
.nv.constant0.matmul_kernel:
	.zero		608


//--------------------- SYMBOLS --------------------------

	.type		.nv.reservedSmem.offset0,@object
	.size		.nv.reservedSmem.offset0,0x4
